	.target	sm_100a

	.elftype	@"ET_EXEC"


//--------------------- .note.nv.tkinfo           --------------------------
	.section	.note.nv.tkinfo,"",@"SHT_NOTE"
	.sectionflags	@"SHF_NOTE_NV_TKINFO"
	.tkinfo
        /*0018*/ 	.word	0x00000002
        /*0030*/ 	.string	""
        /*0030*/ 	.string	"ptxas"
        /*0030*/ 	.string	"Cuda compilation tools, release 13.0, V13.0.88"
        /*0030*/ 	.string	"Build cuda_13.0.r13.0/compiler.36424714_0"
        /*0030*/ 	.string	"-arch sm_100a -m 64 "



//--------------------- .note.nv.cuinfo           --------------------------
	.section	.note.nv.cuinfo,"",@"SHT_NOTE"
	.sectionflags	@"SHF_NOTE_NV_CUINFO"
        /*0018*/ 	.short	0x0002
        /*001a*/ 	.short	0x0064
        /*001c*/ 	.short	0x0082
	.zero		2


//--------------------- .nv.info                  --------------------------
	.section	.nv.info,"",@"SHT_CUDA_INFO"
	.align	4


	//----- nvinfo : EIATTR_REGCOUNT
	.align		4
        /*0000*/ 	.byte	0x04, 0x2f
        /*0002*/ 	.short	(.L_19 - .L_18)
	.align		4
.L_18:
        /*0004*/ 	.word	index@(_ZN7cutlass13device_kernelINS_4gemm6kernel13GemmUniversalIN4cute5tupleIJiiiiEEENS1_10collective13CollectiveMmaINS1_35MainloopSm100TmaUmmaWarpSpecializedILi72ELi2ELi4ENS5_IJNS4_1CILi1EEESB_SB_EEEEENS5_IJNSA_ILi64EEENSA_ILi32EEENSA_ILi16EEEEEENS_6half_tENS5_IJlSB_lEEESI_SJ_NS4_8TiledMMAINS4_8MMA_AtomIJNS4_20SM100_MMA_F16BF16_SSISI_SI_fLi64ELi32ELNS4_4UMMA5MajorE0ELSO_0ELNSN_7ScaleInE0ELSP_0EEEEEENS4_6LayoutISC_NS5_IJNSA_ILi0EEEST_ST_EEEEENS5_IJNS4_10UnderscoreESW_SW_EEEEENS4_13SM90_TMA_LOADENS4_14ComposedLayoutINS4_7SwizzleILi1ELi4ELi3EEENS4_18smem_ptr_flag_bitsILi16EEENSS_INS5_IJNSA_ILi8EEESG_EEENS5_IJSG_SB_EEEEEEEvNS4_8identityESZ_S19_vS1A_EENS_8epilogue10collective18CollectiveEpilogueINS1C_23Sm100TmaWarpSpecializedILi2ELi1ELi16ELb1ELb0EEEJSH_NS5_IJNSS_ISE_SB_EENSS_ISF_SB_EEEEESI_SJ_SI_SJ_NS1C_6fusion15FusionCallbacksIS1G_NS1K_17LinearCombinationISI_fSI_fLNS_15FloatRoundStyleE2EEESH_S1J_JEEENS4_5SM1004TMEM4LOAD26SM100_TMEM_LOAD_16dp256b4xESZ_NS10_INS11_ILi2ELi4ELi3EEES14_NSS_INS5_IJS15_SF_EEENS5_IJSF_SB_EEEEEEENS4_17SM75_U32x4_LDSM_NENS4_14SM90_TMA_STOREES1Y_NS4_17SM90_U32x4_STSM_NENS4_39AutoVectorizingCopyWithAssumedAlignmentILi128EEEEEEvvEEEEvNT_6ParamsE)
        /*0008*/ 	.word	0x0000005e


	//----- nvinfo : EIATTR_FRAME_SIZE
	.align		4
.L_19:
        /*000c*/ 	.byte	0x04, 0x11
        /*000e*/ 	.short	(.L_21 - .L_20)
	.align		4
.L_20:
        /*0010*/ 	.word	index@($__internal_2_$__cuda_sm10x_tcgen05_guardrail_trap_unallocated_columns_being_dealloced)
        /*0014*/ 	.word	0x00000000


	//----- nvinfo : EIATTR_FRAME_SIZE
	.align		4
.L_21:
        /*0018*/ 	.byte	0x04, 0x11
        /*001a*/ 	.short	(.L_23 - .L_22)
	.align		4
.L_22:
        /*001c*/ 	.word	index@($__internal_1_$__cuda_sm10x_tcgen05_guardrail_trap_phase_invalid_during_alloc)
        /*0020*/ 	.word	0x00000000


	//----- nvinfo : EIATTR_FRAME_SIZE
	.align		4
.L_23:
        /*0024*/ 	.byte	0x04, 0x11
        /*0026*/ 	.short	(.L_25 - .L_24)
	.align		4
.L_24:
        /*0028*/ 	.word	index@($__internal_0_$__cuda_sm10x_tcgen05_guardrail_trap_col_being_dealloced_not_returned_by_alloc)
        /*002c*/ 	.word	0x00000000


	//----- nvinfo : EIATTR_FRAME_SIZE
	.align		4
.L_25:
        /*0030*/ 	.byte	0x04, 0x11
        /*0032*/ 	.short	(.L_27 - .L_26)
	.align		4
.L_26:
        /*0034*/ 	.word	index@(_ZN7cutlass13device_kernelINS_4gemm6kernel13GemmUniversalIN4cute5tupleIJiiiiEEENS1_10collective13CollectiveMmaINS1_35MainloopSm100TmaUmmaWarpSpecializedILi72ELi2ELi4ENS5_IJNS4_1CILi1EEESB_SB_EEEEENS5_IJNSA_ILi64EEENSA_ILi32EEENSA_ILi16EEEEEENS_6half_tENS5_IJlSB_lEEESI_SJ_NS4_8TiledMMAINS4_8MMA_AtomIJNS4_20SM100_MMA_F16BF16_SSISI_SI_fLi64ELi32ELNS4_4UMMA5MajorE0ELSO_0ELNSN_7ScaleInE0ELSP_0EEEEEENS4_6LayoutISC_NS5_IJNSA_ILi0EEEST_ST_EEEEENS5_IJNS4_10UnderscoreESW_SW_EEEEENS4_13SM90_TMA_LOADENS4_14ComposedLayoutINS4_7SwizzleILi1ELi4ELi3EEENS4_18smem_ptr_flag_bitsILi16EEENSS_INS5_IJNSA_ILi8EEESG_EEENS5_IJSG_SB_EEEEEEEvNS4_8identityESZ_S19_vS1A_EENS_8epilogue10collective18CollectiveEpilogueINS1C_23Sm100TmaWarpSpecializedILi2ELi1ELi16ELb1ELb0EEEJSH_NS5_IJNSS_ISE_SB_EENSS_ISF_SB_EEEEESI_SJ_SI_SJ_NS1C_6fusion15FusionCallbacksIS1G_NS1K_17LinearCombinationISI_fSI_fLNS_15FloatRoundStyleE2EEESH_S1J_JEEENS4_5SM1004TMEM4LOAD26SM100_TMEM_LOAD_16dp256b4xESZ_NS10_INS11_ILi2ELi4ELi3EEES14_NSS_INS5_IJS15_SF_EEENS5_IJSF_SB_EEEEEEENS4_17SM75_U32x4_LDSM_NENS4_14SM90_TMA_STOREES1Y_NS4_17SM90_U32x4_STSM_NENS4_39AutoVectorizingCopyWithAssumedAlignmentILi128EEEEEEvvEEEEvNT_6ParamsE)
        /*0038*/ 	.word	0x00000000


	//----- nvinfo : EIATTR_MIN_STACK_SIZE
	.align		4
.L_27:
        /*003c*/ 	.byte	0x04, 0x12
        /*003e*/ 	.short	(.L_29 - .L_28)
	.align		4
.L_28:
        /*0040*/ 	.word	index@(_ZN7cutlass13device_kernelINS_4gemm6kernel13GemmUniversalIN4cute5tupleIJiiiiEEENS1_10collective13CollectiveMmaINS1_35MainloopSm100TmaUmmaWarpSpecializedILi72ELi2ELi4ENS5_IJNS4_1CILi1EEESB_SB_EEEEENS5_IJNSA_ILi64EEENSA_ILi32EEENSA_ILi16EEEEEENS_6half_tENS5_IJlSB_lEEESI_SJ_NS4_8TiledMMAINS4_8MMA_AtomIJNS4_20SM100_MMA_F16BF16_SSISI_SI_fLi64ELi32ELNS4_4UMMA5MajorE0ELSO_0ELNSN_7ScaleInE0ELSP_0EEEEEENS4_6LayoutISC_NS5_IJNSA_ILi0EEEST_ST_EEEEENS5_IJNS4_10UnderscoreESW_SW_EEEEENS4_13SM90_TMA_LOADENS4_14ComposedLayoutINS4_7SwizzleILi1ELi4ELi3EEENS4_18smem_ptr_flag_bitsILi16EEENSS_INS5_IJNSA_ILi8EEESG_EEENS5_IJSG_SB_EEEEEEEvNS4_8identityESZ_S19_vS1A_EENS_8epilogue10collective18CollectiveEpilogueINS1C_23Sm100TmaWarpSpecializedILi2ELi1ELi16ELb1ELb0EEEJSH_NS5_IJNSS_ISE_SB_EENSS_ISF_SB_EEEEESI_SJ_SI_SJ_NS1C_6fusion15FusionCallbacksIS1G_NS1K_17LinearCombinationISI_fSI_fLNS_15FloatRoundStyleE2EEESH_S1J_JEEENS4_5SM1004TMEM4LOAD26SM100_TMEM_LOAD_16dp256b4xESZ_NS10_INS11_ILi2ELi4ELi3EEES14_NSS_INS5_IJS15_SF_EEENS5_IJSF_SB_EEEEEEENS4_17SM75_U32x4_LDSM_NENS4_14SM90_TMA_STOREES1Y_NS4_17SM90_U32x4_STSM_NENS4_39AutoVectorizingCopyWithAssumedAlignmentILi128EEEEEEvvEEEEvNT_6ParamsE)
        /*0044*/ 	.word	0x00000000
.L_29:


//--------------------- .nv.compat                --------------------------
	.section	.nv.compat,"",@"SHT_CUDA_COMPAT_INFO"
	.align	4
        /*0000*/ 	.byte	0x02, 0x09, 0x01, 0x00, 0x02, 0x02, 0x02, 0x00, 0x02, 0x05, 0x05, 0x00, 0x03, 0x07, 0x01, 0x01
        /*0010*/ 	.byte	0x02, 0x03, 0x01, 0x00, 0x02, 0x06, 0x01, 0x00, 0x04, 0x0b, 0x08, 0x00, 0x09, 0x00, 0x00, 0x00
        /*0020*/ 	.byte	0x00, 0x00, 0x00, 0x00


//--------------------- .nv.info._ZN7cutlass13device_kernelINS_4gemm6kernel13GemmUniversalIN4cute5tupleIJiiiiEEENS1_10collective13CollectiveMmaINS1_35MainloopSm100TmaUmmaWarpSpecializedILi72ELi2ELi4ENS5_IJNS4_1CILi1EEESB_SB_EEEEENS5_IJNSA_ILi64EEENSA_ILi32EEENSA_ILi16EEEEEENS_6half_tENS5_IJlSB_lEEESI_SJ_NS4_8TiledMMAINS4_8MMA_AtomIJNS4_20SM100_MMA_F16BF16_SSISI_SI_fLi64ELi32ELNS4_4UMMA5MajorE0ELSO_0ELNSN_7ScaleInE0ELSP_0EEEEEENS4_6LayoutISC_NS5_IJNSA_ILi0EEEST_ST_EEEEENS5_IJNS4_10UnderscoreESW_SW_EEEEENS4_13SM90_TMA_LOADENS4_14ComposedLayoutINS4_7SwizzleILi1ELi4ELi3EEENS4_18smem_ptr_flag_bitsILi16EEENSS_INS5_IJNSA_ILi8EEESG_EEENS5_IJSG_SB_EEEEEEEvNS4_8identityESZ_S19_vS1A_EENS_8epilogue10collective18CollectiveEpilogueINS1C_23Sm100TmaWarpSpecializedILi2ELi1ELi16ELb1ELb0EEEJSH_NS5_IJNSS_ISE_SB_EENSS_ISF_SB_EEEEESI_SJ_SI_SJ_NS1C_6fusion15FusionCallbacksIS1G_NS1K_17LinearCombinationISI_fSI_fLNS_15FloatRoundStyleE2EEESH_S1J_JEEENS4_5SM1004TMEM4LOAD26SM100_TMEM_LOAD_16dp256b4xESZ_NS10_INS11_ILi2ELi4ELi3EEES14_NSS_INS5_IJS15_SF_EEENS5_IJSF_SB_EEEEEEENS4_17SM75_U32x4_LDSM_NENS4_14SM90_TMA_STOREES1Y_NS4_17SM90_U32x4_STSM_NENS4_39AutoVectorizingCopyWithAssumedAlignmentILi128EEEEEEvvEEEEvNT_6ParamsE --------------------------
	.section	.nv.info._ZN7cutlass13device_kernelINS_4gemm6kernel13GemmUniversalIN4cute5tupleIJiiiiEEENS1_10collective13CollectiveMmaINS1_35MainloopSm100TmaUmmaWarpSpecializedILi72ELi2ELi4ENS5_IJNS4_1CILi1EEESB_SB_EEEEENS5_IJNSA_ILi64EEENSA_ILi32EEENSA_ILi16EEEEEENS_6half_tENS5_IJlSB_lEEESI_SJ_NS4_8TiledMMAINS4_8MMA_AtomIJNS4_20SM100_MMA_F16BF16_SSISI_SI_fLi64ELi32ELNS4_4UMMA5MajorE0ELSO_0ELNSN_7ScaleInE0ELSP_0EEEEEENS4_6LayoutISC_NS5_IJNSA_ILi0EEEST_ST_EEEEENS5_IJNS4_10UnderscoreESW_SW_EEEEENS4_13SM90_TMA_LOADENS4_14ComposedLayoutINS4_7SwizzleILi1ELi4ELi3EEENS4_18smem_ptr_flag_bitsILi16EEENSS_INS5_IJNSA_ILi8EEESG_EEENS5_IJSG_SB_EEEEEEEvNS4_8identityESZ_S19_vS1A_EENS_8epilogue10collective18CollectiveEpilogueINS1C_23Sm100TmaWarpSpecializedILi2ELi1ELi16ELb1ELb0EEEJSH_NS5_IJNSS_ISE_SB_EENSS_ISF_SB_EEEEESI_SJ_SI_SJ_NS1C_6fusion15FusionCallbacksIS1G_NS1K_17LinearCombinationISI_fSI_fLNS_15FloatRoundStyleE2EEESH_S1J_JEEENS4_5SM1004TMEM4LOAD26SM100_TMEM_LOAD_16dp256b4xESZ_NS10_INS11_ILi2ELi4ELi3EEES14_NSS_INS5_IJS15_SF_EEENS5_IJSF_SB_EEEEEEENS4_17SM75_U32x4_LDSM_NENS4_14SM90_TMA_STOREES1Y_NS4_17SM90_U32x4_STSM_NENS4_39AutoVectorizingCopyWithAssumedAlignmentILi128EEEEEEvvEEEEvNT_6ParamsE,"",@"SHT_CUDA_INFO"
	.sectionflags	@""
	.align	4


	//----- nvinfo : EIATTR_CUDA_API_VERSION
	.align		4
        /*0000*/ 	.byte	0x04, 0x37
        /*0002*/ 	.short	(.L_31 - .L_30)
.L_30:
        /*0004*/ 	.word	0x00000082


	//----- nvinfo : EIATTR_KPARAM_INFO
	.align		4
.L_31:
        /*0008*/ 	.byte	0x04, 0x17
        /*000a*/ 	.short	(.L_33 - .L_32)
.L_32:
        /*000c*/ 	.word	0x00000000
        /*0010*/ 	.short	0x0000
        /*0012*/ 	.short	0x0000
        /*0014*/ 	.byte	0x00, 0xf0, 0x01, 0x20


	//----- nvinfo : EIATTR_AT_ENTRY_FRAGMENTS
	.align		4
.L_33:
        /*0018*/ 	.byte	0x04, 0x4f
        /*001a*/ 	.short	(.L_35 - .L_34)


	//   ....[0]....
.L_34:
        /*001c*/ 	.word	0x00000006


	//----- nvinfo : EIATTR_RESERVED_SMEM_USED
	.align		4
.L_35:
        /*0020*/ 	.byte	0x01, 0x41
	.zero		2


	//----- nvinfo : EIATTR_SPARSE_MMA_MASK
	.align		4
        /*0024*/ 	.byte	0x03, 0x50
        /*0026*/ 	.short	0x0000


	//----- nvinfo : EIATTR_TCGEN05_1CTA_USED
	.align		4
        /*0028*/ 	.byte	0x01, 0x51
	.zero		2


	//----- nvinfo : EIATTR_MAXREG_COUNT
	.align		4
        /*002c*/ 	.byte	0x03, 0x1b
        /*002e*/ 	.short	0x00ff


	//----- nvinfo : EIATTR_NUM_BARRIERS
	.align		4
        /*0030*/ 	.byte	0x02, 0x4c
        /*0032*/ 	.byte	0x07
	.zero		1


	//----- nvinfo : EIATTR_EXTERNS
	.align		4
        /*0034*/ 	.byte	0x04, 0x0f
        /*0036*/ 	.short	(.L_37 - .L_36)


	//   ....[0]....
	.align		4
.L_36:
        /*0038*/ 	.word	index@(__assertfail)


	//----- nvinfo : EIATTR_MERCURY_ISA_VERSION
	.align		4
.L_37:
        /*003c*/ 	.byte	0x03, 0x5f
        /*003e*/ 	.short	0x0101


	//----- nvinfo : EIATTR_INT_WARP_WIDE_INSTR_OFFSETS
	.align		4
        /*0040*/ 	.byte	0x04, 0x31
        /*0042*/ 	.short	(.L_39 - .L_38)


	//   ....[0]....
.L_38:
        /*0044*/ 	.word	0x00002660


	//   ....[1]....
        /*0048*/ 	.word	0x00006600


	//   ....[2]....
        /*004c*/ 	.word	0x00006620


	//   ....[3]....
        /*0050*/ 	.word	0x00006650


	//   ....[4]....
        /*0054*/ 	.word	0x00007050


	//   ....[5]....
        /*0058*/ 	.word	0x00007190


	//----- nvinfo : EIATTR_COOP_GROUP_MASK_REGIDS
	.align		4
.L_39:
        /*005c*/ 	.byte	0x04, 0x29
        /*005e*/ 	.short	(.L_41 - .L_40)


	//   ....[0]....
.L_40:
        /*0060*/ 	.word	0xffffffff


	//   ....[1]....
        /*0064*/ 	.word	0xffffffff


	//   ....[2]....
        /*0068*/ 	.word	0xffffffff


	//   ....[3]....
        /*006c*/ 	.word	0xffffffff


	//   ....[4]....
        /*0070*/ 	.word	0xffffffff


	//   ....[5]....
        /*0074*/ 	.word	0xffffffff


	//   ....[6]....
        /*0078*/ 	.word	0xffffffff


	//   ....[7]....
        /*007c*/ 	.word	0xffffffff


	//   ....[8]....
        /*0080*/ 	.word	0xffffffff


	//   ....[9]....
        /*0084*/ 	.word	0xffffffff


	//   ....[10]....
        /*0088*/ 	.word	0xffffffff


	//   ....[11]....
        /*008c*/ 	.word	0xffffffff


	//   ....[12]....
        /*0090*/ 	.word	0xffffffff


	//----- nvinfo : EIATTR_COOP_GROUP_INSTR_OFFSETS
	.align		4
.L_41:
        /*0094*/ 	.byte	0x04, 0x28
        /*0096*/ 	.short	(.L_43 - .L_42)


	//   ....[0]....
.L_42:
        /*0098*/ 	.word	0x00000090


	//   ....[1]....
        /*009c*/ 	.word	0x000004d0


	//   ....[2]....
        /*00a0*/ 	.word	0x00000ef0


	//   ....[3]....
        /*00a4*/ 	.word	0x00001050


	//   ....[4]....
        /*00a8*/ 	.word	0x00001150


	//   ....[5]....
        /*00ac*/ 	.word	0x000012c0


	//   ....[6]....
        /*00b0*/ 	.word	0x00001460


	//   ....[7]....
        /*00b4*/ 	.word	0x00002540


	//   ....[8]....
        /*00b8*/ 	.word	0x00005960


	//   ....[9]....
        /*00bc*/ 	.word	0x00005b70


	//   ....[10]....
        /*00c0*/ 	.word	0x00005ba0


	//   ....[11]....
        /*00c4*/ 	.word	0x000064e0


	//   ....[12]....
        /*00c8*/ 	.word	0x00006710


	//----- nvinfo : EIATTR_VRC_CTA_INIT_COUNT
	.align		4
.L_43:
        /*00cc*/ 	.byte	0x02, 0x4a
        /*00ce*/ 	.byte	0x80
	.zero		1


	//----- nvinfo : EIATTR_SYSCALL_OFFSETS
	.align		4
        /*00d0*/ 	.byte	0x04, 0x46
        /*00d2*/ 	.short	(.L_45 - .L_44)


	//   ....[0]....
.L_44:
        /*00d4*/ 	.word	0x00007c90


	//   ....[1]....
        /*00d8*/ 	.word	0x00007d80


	//   ....[2]....
        /*00dc*/ 	.word	0x000084b0


	//----- nvinfo : EIATTR_MBARRIER_INSTR_OFFSETS
	.align		4
.L_45:
        /*00e0*/ 	.byte	0x04, 0x39
        /*00e2*/ 	.short	(.L_47 - .L_46)


	//   ....[0]....
.L_46:
        /*00e4*/ 	.word	0x000005d0
        /*00e8*/ 	.word	0x000000ff
        /*00ec*/ 	.word	0x00000000
        /*00f0*/ 	.short	0x0100
        /*00f2*/ 	.byte	0x05
	.zero		1


	//   ....[1]....
        /*00f4*/ 	.word	0x000005e0
        /*00f8*/ 	.word	0x000000ff
        /*00fc*/ 	.word	0x00000240
        /*0100*/ 	.short	0x0100
        /*0102*/ 	.byte	0x05
	.zero		1


	//   ....[2]....
        /*0104*/ 	.word	0x000005f0
        /*0108*/ 	.word	0x000000ff
        /*010c*/ 	.word	0x00000008
        /*0110*/ 	.short	0x0100
        /*0112*/ 	.byte	0x05
	.zero		1


	//   ....[3]....
        /*0114*/ 	.word	0x00000600
        /*0118*/ 	.word	0x000000ff
        /*011c*/ 	.word	0x00000248
        /*0120*/ 	.short	0x0100
        /*0122*/ 	.byte	0x05
	.zero		1


	//   ....[4]....
        /*0124*/ 	.word	0x00000610
        /*0128*/ 	.word	0x000000ff
        /*012c*/ 	.word	0x00000010
        /*0130*/ 	.short	0x0100
        /*0132*/ 	.byte	0x05
	.zero		1


	//   ....[5]....
        /*0134*/ 	.word	0x00000620
        /*0138*/ 	.word	0x000000ff
        /*013c*/ 	.word	0x00000250
        /*0140*/ 	.short	0x0100
        /*0142*/ 	.byte	0x05
	.zero		1


	//   ....[6]....
        /*0144*/ 	.word	0x00000630
        /*0148*/ 	.word	0x000000ff
        /*014c*/ 	.word	0x00000018
        /*0150*/ 	.short	0x0100
        /*0152*/ 	.byte	0x05
	.zero		1


	//   ....[7]....
        /*0154*/ 	.word	0x00000640
        /*0158*/ 	.word	0x000000ff
        /*015c*/ 	.word	0x00000258
        /*0160*/ 	.short	0x0100
        /*0162*/ 	.byte	0x05
	.zero		1


	//   ....[8]....
        /*0164*/ 	.word	0x00000650
        /*0168*/ 	.word	0x000000ff
        /*016c*/ 	.word	0x00000020
        /*0170*/ 	.short	0x0100
        /*0172*/ 	.byte	0x05
	.zero		1


	//   ....[9]....
        /*0174*/ 	.word	0x00000660
        /*0178*/ 	.word	0x000000ff
        /*017c*/ 	.word	0x00000260
        /*0180*/ 	.short	0x0100
        /*0182*/ 	.byte	0x05
	.zero		1


	//   ....[10]....
        /*0184*/ 	.word	0x00000670
        /*0188*/ 	.word	0x000000ff
        /*018c*/ 	.word	0x00000028
        /*0190*/ 	.short	0x0100
        /*0192*/ 	.byte	0x05
	.zero		1


	//   ....[11]....
        /*0194*/ 	.word	0x00000680
        /*0198*/ 	.word	0x000000ff
        /*019c*/ 	.word	0x00000268
        /*01a0*/ 	.short	0x0100
        /*01a2*/ 	.byte	0x05
	.zero		1


	//   ....[12]....
        /*01a4*/ 	.word	0x00000690
        /*01a8*/ 	.word	0x000000ff
        /*01ac*/ 	.word	0x00000030
        /*01b0*/ 	.short	0x0100
        /*01b2*/ 	.byte	0x05
	.zero		1


	//   ....[13]....
        /*01b4*/ 	.word	0x000006a0
        /*01b8*/ 	.word	0x000000ff
        /*01bc*/ 	.word	0x00000270
        /*01c0*/ 	.short	0x0100
        /*01c2*/ 	.byte	0x05
	.zero		1


	//   ....[14]....
        /*01c4*/ 	.word	0x000006b0
        /*01c8*/ 	.word	0x000000ff
        /*01cc*/ 	.word	0x00000038
        /*01d0*/ 	.short	0x0100
        /*01d2*/ 	.byte	0x05
	.zero		1


	//   ....[15]....
        /*01d4*/ 	.word	0x000006c0
        /*01d8*/ 	.word	0x000000ff
        /*01dc*/ 	.word	0x00000278
        /*01e0*/ 	.short	0x0100
        /*01e2*/ 	.byte	0x05
	.zero		1


	//   ....[16]....
        /*01e4*/ 	.word	0x000006d0
        /*01e8*/ 	.word	0x000000ff
        /*01ec*/ 	.word	0x00000040
        /*01f0*/ 	.short	0x0100
        /*01f2*/ 	.byte	0x05
	.zero		1


	//   ....[17]....
        /*01f4*/ 	.word	0x000006e0
        /*01f8*/ 	.word	0x000000ff
        /*01fc*/ 	.word	0x00000280
        /*0200*/ 	.short	0x0100
        /*0202*/ 	.byte	0x05
	.zero		1


	//   ....[18]....
        /*0204*/ 	.word	0x000006f0
        /*0208*/ 	.word	0x000000ff
        /*020c*/ 	.word	0x00000048
        /*0210*/ 	.short	0x0100
        /*0212*/ 	.byte	0x05
	.zero		1


	//   ....[19]....
        /*0214*/ 	.word	0x00000700
        /*0218*/ 	.word	0x000000ff
        /*021c*/ 	.word	0x00000288
        /*0220*/ 	.short	0x0100
        /*0222*/ 	.byte	0x05
	.zero		1


	//   ....[20]....
        /*0224*/ 	.word	0x00000710
        /*0228*/ 	.word	0x000000ff
        /*022c*/ 	.word	0x00000050
        /*0230*/ 	.short	0x0100
        /*0232*/ 	.byte	0x05
	.zero		1


	//   ....[21]....
        /*0234*/ 	.word	0x00000720
        /*0238*/ 	.word	0x000000ff
        /*023c*/ 	.word	0x00000290
        /*0240*/ 	.short	0x0100
        /*0242*/ 	.byte	0x05
	.zero		1


	//   ....[22]....
        /*0244*/ 	.word	0x00000730
        /*0248*/ 	.word	0x000000ff
        /*024c*/ 	.word	0x00000058
        /*0250*/ 	.short	0x0100
        /*0252*/ 	.byte	0x05
	.zero		1


	//   ....[23]....
        /*0254*/ 	.word	0x00000740
        /*0258*/ 	.word	0x000000ff
        /*025c*/ 	.word	0x00000298
        /*0260*/ 	.short	0x0100
        /*0262*/ 	.byte	0x05
	.zero		1


	//   ....[24]....
        /*0264*/ 	.word	0x00000750
        /*0268*/ 	.word	0x000000ff
        /*026c*/ 	.word	0x00000060
        /*0270*/ 	.short	0x0100
        /*0272*/ 	.byte	0x05
	.zero		1


	//   ....[25]....
        /*0274*/ 	.word	0x00000760
        /*0278*/ 	.word	0x000000ff
        /*027c*/ 	.word	0x000002a0
        /*0280*/ 	.short	0x0100
        /*0282*/ 	.byte	0x05
	.zero		1


	//   ....[26]....
        /*0284*/ 	.word	0x00000770
        /*0288*/ 	.word	0x000000ff
        /*028c*/ 	.word	0x00000068
        /*0290*/ 	.short	0x0100
        /*0292*/ 	.byte	0x05
	.zero		1


	//   ....[27]....
        /*0294*/ 	.word	0x00000780
        /*0298*/ 	.word	0x000000ff
        /*029c*/ 	.word	0x000002a8
        /*02a0*/ 	.short	0x0100
        /*02a2*/ 	.byte	0x05
	.zero		1


	//   ....[28]....
        /*02a4*/ 	.word	0x00000790
        /*02a8*/ 	.word	0x000000ff
        /*02ac*/ 	.word	0x00000070
        /*02b0*/ 	.short	0x0100
        /*02b2*/ 	.byte	0x05
	.zero		1


	//   ....[29]....
        /*02b4*/ 	.word	0x000007a0
        /*02b8*/ 	.word	0x000000ff
        /*02bc*/ 	.word	0x000002b0
        /*02c0*/ 	.short	0x0100
        /*02c2*/ 	.byte	0x05
	.zero		1


	//   ....[30]....
        /*02c4*/ 	.word	0x000007b0
        /*02c8*/ 	.word	0x000000ff
        /*02cc*/ 	.word	0x00000078
        /*02d0*/ 	.short	0x0100
        /*02d2*/ 	.byte	0x05
	.zero		1


	//   ....[31]....
        /*02d4*/ 	.word	0x000007c0
        /*02d8*/ 	.word	0x000000ff
        /*02dc*/ 	.word	0x000002b8
        /*02e0*/ 	.short	0x0100
        /*02e2*/ 	.byte	0x05
	.zero		1


	//   ....[32]....
        /*02e4*/ 	.word	0x000007d0
        /*02e8*/ 	.word	0x000000ff
        /*02ec*/ 	.word	0x00000080
        /*02f0*/ 	.short	0x0100
        /*02f2*/ 	.byte	0x05
	.zero		1


	//   ....[33]....
        /*02f4*/ 	.word	0x000007e0
        /*02f8*/ 	.word	0x000000ff
        /*02fc*/ 	.word	0x000002c0
        /*0300*/ 	.short	0x0100
        /*0302*/ 	.byte	0x05
	.zero		1


	//   ....[34]....
        /*0304*/ 	.word	0x000007f0
        /*0308*/ 	.word	0x000000ff
        /*030c*/ 	.word	0x00000088
        /*0310*/ 	.short	0x0100
        /*0312*/ 	.byte	0x05
	.zero		1


	//   ....[35]....
        /*0314*/ 	.word	0x00000800
        /*0318*/ 	.word	0x000000ff
        /*031c*/ 	.word	0x000002c8
        /*0320*/ 	.short	0x0100
        /*0322*/ 	.byte	0x05
	.zero		1


	//   ....[36]....
        /*0324*/ 	.word	0x00000810
        /*0328*/ 	.word	0x000000ff
        /*032c*/ 	.word	0x00000090
        /*0330*/ 	.short	0x0100
        /*0332*/ 	.byte	0x05
	.zero		1


	//   ....[37]....
        /*0334*/ 	.word	0x00000820
        /*0338*/ 	.word	0x000000ff
        /*033c*/ 	.word	0x000002d0
        /*0340*/ 	.short	0x0100
        /*0342*/ 	.byte	0x05
	.zero		1


	//   ....[38]....
        /*0344*/ 	.word	0x00000830
        /*0348*/ 	.word	0x000000ff
        /*034c*/ 	.word	0x00000098
        /*0350*/ 	.short	0x0100
        /*0352*/ 	.byte	0x05
	.zero		1


	//   ....[39]....
        /*0354*/ 	.word	0x00000840
        /*0358*/ 	.word	0x000000ff
        /*035c*/ 	.word	0x000002d8
        /*0360*/ 	.short	0x0100
        /*0362*/ 	.byte	0x05
	.zero		1


	//   ....[40]....
        /*0364*/ 	.word	0x00000850
        /*0368*/ 	.word	0x000000ff
        /*036c*/ 	.word	0x000000a0
        /*0370*/ 	.short	0x0100
        /*0372*/ 	.byte	0x05
	.zero		1


	//   ....[41]....
        /*0374*/ 	.word	0x00000860
        /*0378*/ 	.word	0x000000ff
        /*037c*/ 	.word	0x000002e0
        /*0380*/ 	.short	0x0100
        /*0382*/ 	.byte	0x05
	.zero		1


	//   ....[42]....
        /*0384*/ 	.word	0x00000870
        /*0388*/ 	.word	0x000000ff
        /*038c*/ 	.word	0x000000a8
        /*0390*/ 	.short	0x0100
        /*0392*/ 	.byte	0x05
	.zero		1


	//   ....[43]....
        /*0394*/ 	.word	0x00000880
        /*0398*/ 	.word	0x000000ff
        /*039c*/ 	.word	0x000002e8
        /*03a0*/ 	.short	0x0100
        /*03a2*/ 	.byte	0x05
	.zero		1


	//   ....[44]....
        /*03a4*/ 	.word	0x00000890
        /*03a8*/ 	.word	0x000000ff
        /*03ac*/ 	.word	0x000000b0
        /*03b0*/ 	.short	0x0100
        /*03b2*/ 	.byte	0x05
	.zero		1


	//   ....[45]....
        /*03b4*/ 	.word	0x000008a0
        /*03b8*/ 	.word	0x000000ff
        /*03bc*/ 	.word	0x000002f0
        /*03c0*/ 	.short	0x0100
        /*03c2*/ 	.byte	0x05
	.zero		1


	//   ....[46]....
        /*03c4*/ 	.word	0x000008b0
        /*03c8*/ 	.word	0x000000ff
        /*03cc*/ 	.word	0x000000b8
        /*03d0*/ 	.short	0x0100
        /*03d2*/ 	.byte	0x05
	.zero		1


	//   ....[47]....
        /*03d4*/ 	.word	0x000008c0
        /*03d8*/ 	.word	0x000000ff
        /*03dc*/ 	.word	0x000002f8
        /*03e0*/ 	.short	0x0100
        /*03e2*/ 	.byte	0x05
	.zero		1


	//   ....[48]....
        /*03e4*/ 	.word	0x000008d0
        /*03e8*/ 	.word	0x000000ff
        /*03ec*/ 	.word	0x000000c0
        /*03f0*/ 	.short	0x0100
        /*03f2*/ 	.byte	0x05
	.zero		1


	//   ....[49]....
        /*03f4*/ 	.word	0x000008e0
        /*03f8*/ 	.word	0x000000ff
        /*03fc*/ 	.word	0x00000300
        /*0400*/ 	.short	0x0100
        /*0402*/ 	.byte	0x05
	.zero		1


	//   ....[50]....
        /*0404*/ 	.word	0x000008f0
        /*0408*/ 	.word	0x000000ff
        /*040c*/ 	.word	0x000000c8
        /*0410*/ 	.short	0x0100
        /*0412*/ 	.byte	0x05
	.zero		1


	//   ....[51]....
        /*0414*/ 	.word	0x00000900
        /*0418*/ 	.word	0x000000ff
        /*041c*/ 	.word	0x00000308
        /*0420*/ 	.short	0x0100
        /*0422*/ 	.byte	0x05
	.zero		1


	//   ....[52]....
        /*0424*/ 	.word	0x00000910
        /*0428*/ 	.word	0x000000ff
        /*042c*/ 	.word	0x000000d0
        /*0430*/ 	.short	0x0100
        /*0432*/ 	.byte	0x05
	.zero		1


	//   ....[53]....
        /*0434*/ 	.word	0x00000920
        /*0438*/ 	.word	0x000000ff
        /*043c*/ 	.word	0x00000310
        /*0440*/ 	.short	0x0100
        /*0442*/ 	.byte	0x05
	.zero		1


	//   ....[54]....
        /*0444*/ 	.word	0x00000930
        /*0448*/ 	.word	0x000000ff
        /*044c*/ 	.word	0x000000d8
        /*0450*/ 	.short	0x0100
        /*0452*/ 	.byte	0x05
	.zero		1


	//   ....[55]....
        /*0454*/ 	.word	0x00000940
        /*0458*/ 	.word	0x000000ff
        /*045c*/ 	.word	0x00000318
        /*0460*/ 	.short	0x0100
        /*0462*/ 	.byte	0x05
	.zero		1


	//   ....[56]....
        /*0464*/ 	.word	0x00000950
        /*0468*/ 	.word	0x000000ff
        /*046c*/ 	.word	0x000000e0
        /*0470*/ 	.short	0x0100
        /*0472*/ 	.byte	0x05
	.zero		1


	//   ....[57]....
        /*0474*/ 	.word	0x00000960
        /*0478*/ 	.word	0x000000ff
        /*047c*/ 	.word	0x00000320
        /*0480*/ 	.short	0x0100
        /*0482*/ 	.byte	0x05
	.zero		1


	//   ....[58]....
        /*0484*/ 	.word	0x00000970
        /*0488*/ 	.word	0x000000ff
        /*048c*/ 	.word	0x000000e8
        /*0490*/ 	.short	0x0100
        /*0492*/ 	.byte	0x05
	.zero		1


	//   ....[59]....
        /*0494*/ 	.word	0x00000980
        /*0498*/ 	.word	0x000000ff
        /*049c*/ 	.word	0x00000328
        /*04a0*/ 	.short	0x0100
        /*04a2*/ 	.byte	0x05
	.zero		1


	//   ....[60]....
        /*04a4*/ 	.word	0x00000990
        /*04a8*/ 	.word	0x000000ff
        /*04ac*/ 	.word	0x000000f0
        /*04b0*/ 	.short	0x0100
        /*04b2*/ 	.byte	0x05
	.zero		1


	//   ....[61]....
        /*04b4*/ 	.word	0x000009a0
        /*04b8*/ 	.word	0x000000ff
        /*04bc*/ 	.word	0x00000330
        /*04c0*/ 	.short	0x0100
        /*04c2*/ 	.byte	0x05
	.zero		1


	//   ....[62]....
        /*04c4*/ 	.word	0x000009b0
        /*04c8*/ 	.word	0x000000ff
        /*04cc*/ 	.word	0x000000f8
        /*04d0*/ 	.short	0x0100
        /*04d2*/ 	.byte	0x05
	.zero		1


	//   ....[63]....
        /*04d4*/ 	.word	0x000009c0
        /*04d8*/ 	.word	0x000000ff
        /*04dc*/ 	.word	0x00000338
        /*04e0*/ 	.short	0x0100
        /*04e2*/ 	.byte	0x05
	.zero		1


	//   ....[64]....
        /*04e4*/ 	.word	0x000009d0
        /*04e8*/ 	.word	0x000000ff
        /*04ec*/ 	.word	0x00000100
        /*04f0*/ 	.short	0x0100
        /*04f2*/ 	.byte	0x05
	.zero		1


	//   ....[65]....
        /*04f4*/ 	.word	0x000009e0
        /*04f8*/ 	.word	0x000000ff
        /*04fc*/ 	.word	0x00000340
        /*0500*/ 	.short	0x0100
        /*0502*/ 	.byte	0x05
	.zero		1


	//   ....[66]....
        /*0504*/ 	.word	0x000009f0
        /*0508*/ 	.word	0x000000ff
        /*050c*/ 	.word	0x00000108
        /*0510*/ 	.short	0x0100
        /*0512*/ 	.byte	0x05
	.zero		1


	//   ....[67]....
        /*0514*/ 	.word	0x00000a00
        /*0518*/ 	.word	0x000000ff
        /*051c*/ 	.word	0x00000348
        /*0520*/ 	.short	0x0100
        /*0522*/ 	.byte	0x05
	.zero		1


	//   ....[68]....
        /*0524*/ 	.word	0x00000a10
        /*0528*/ 	.word	0x000000ff
        /*052c*/ 	.word	0x00000110
        /*0530*/ 	.short	0x0100
        /*0532*/ 	.byte	0x05
	.zero		1


	//   ....[69]....
        /*0534*/ 	.word	0x00000a20
        /*0538*/ 	.word	0x000000ff
        /*053c*/ 	.word	0x00000350
        /*0540*/ 	.short	0x0100
        /*0542*/ 	.byte	0x05
	.zero		1


	//   ....[70]....
        /*0544*/ 	.word	0x00000a30
        /*0548*/ 	.word	0x000000ff
        /*054c*/ 	.word	0x00000118
        /*0550*/ 	.short	0x0100
        /*0552*/ 	.byte	0x05
	.zero		1


	//   ....[71]....
        /*0554*/ 	.word	0x00000a40
        /*0558*/ 	.word	0x000000ff
        /*055c*/ 	.word	0x00000358
        /*0560*/ 	.short	0x0100
        /*0562*/ 	.byte	0x05
	.zero		1


	//   ....[72]....
        /*0564*/ 	.word	0x00000a50
        /*0568*/ 	.word	0x000000ff
        /*056c*/ 	.word	0x00000120
        /*0570*/ 	.short	0x0100
        /*0572*/ 	.byte	0x05
	.zero		1


	//   ....[73]....
        /*0574*/ 	.word	0x00000a60
        /*0578*/ 	.word	0x000000ff
        /*057c*/ 	.word	0x00000360
        /*0580*/ 	.short	0x0100
        /*0582*/ 	.byte	0x05
	.zero		1


	//   ....[74]....
        /*0584*/ 	.word	0x00000a70
        /*0588*/ 	.word	0x000000ff
        /*058c*/ 	.word	0x00000128
        /*0590*/ 	.short	0x0100
        /*0592*/ 	.byte	0x05
	.zero		1


	//   ....[75]....
        /*0594*/ 	.word	0x00000a80
        /*0598*/ 	.word	0x000000ff
        /*059c*/ 	.word	0x00000368
        /*05a0*/ 	.short	0x0100
        /*05a2*/ 	.byte	0x05
	.zero		1


	//   ....[76]....
        /*05a4*/ 	.word	0x00000a90
        /*05a8*/ 	.word	0x000000ff
        /*05ac*/ 	.word	0x00000130
        /*05b0*/ 	.short	0x0100
        /*05b2*/ 	.byte	0x05
	.zero		1


	//   ....[77]....
        /*05b4*/ 	.word	0x00000aa0
        /*05b8*/ 	.word	0x000000ff
        /*05bc*/ 	.word	0x00000370
        /*05c0*/ 	.short	0x0100
        /*05c2*/ 	.byte	0x05
	.zero		1


	//   ....[78]....
        /*05c4*/ 	.word	0x00000ab0
        /*05c8*/ 	.word	0x000000ff
        /*05cc*/ 	.word	0x00000138
        /*05d0*/ 	.short	0x0100
        /*05d2*/ 	.byte	0x05
	.zero		1


	//   ....[79]....
        /*05d4*/ 	.word	0x00000ac0
        /*05d8*/ 	.word	0x000000ff
        /*05dc*/ 	.word	0x00000378
        /*05e0*/ 	.short	0x0100
        /*05e2*/ 	.byte	0x05
	.zero		1


	//   ....[80]....
        /*05e4*/ 	.word	0x00000ad0
        /*05e8*/ 	.word	0x000000ff
        /*05ec*/ 	.word	0x00000140
        /*05f0*/ 	.short	0x0100
        /*05f2*/ 	.byte	0x05
	.zero		1


	//   ....[81]....
        /*05f4*/ 	.word	0x00000ae0
        /*05f8*/ 	.word	0x000000ff
        /*05fc*/ 	.word	0x00000380
        /*0600*/ 	.short	0x0100
        /*0602*/ 	.byte	0x05
	.zero		1


	//   ....[82]....
        /*0604*/ 	.word	0x00000af0
        /*0608*/ 	.word	0x000000ff
        /*060c*/ 	.word	0x00000148
        /*0610*/ 	.short	0x0100
        /*0612*/ 	.byte	0x05
	.zero		1


	//   ....[83]....
        /*0614*/ 	.word	0x00000b00
        /*0618*/ 	.word	0x000000ff
        /*061c*/ 	.word	0x00000388
        /*0620*/ 	.short	0x0100
        /*0622*/ 	.byte	0x05
	.zero		1


	//   ....[84]....
        /*0624*/ 	.word	0x00000b10
        /*0628*/ 	.word	0x000000ff
        /*062c*/ 	.word	0x00000150
        /*0630*/ 	.short	0x0100
        /*0632*/ 	.byte	0x05
	.zero		1


	//   ....[85]....
        /*0634*/ 	.word	0x00000b20
        /*0638*/ 	.word	0x000000ff
        /*063c*/ 	.word	0x00000390
        /*0640*/ 	.short	0x0100
        /*0642*/ 	.byte	0x05
	.zero		1


	//   ....[86]....
        /*0644*/ 	.word	0x00000b30
        /*0648*/ 	.word	0x000000ff
        /*064c*/ 	.word	0x00000158
        /*0650*/ 	.short	0x0100
        /*0652*/ 	.byte	0x05
	.zero		1


	//   ....[87]....
        /*0654*/ 	.word	0x00000b40
        /*0658*/ 	.word	0x000000ff
        /*065c*/ 	.word	0x00000398
        /*0660*/ 	.short	0x0100
        /*0662*/ 	.byte	0x05
	.zero		1


	//   ....[88]....
        /*0664*/ 	.word	0x00000b50
        /*0668*/ 	.word	0x000000ff
        /*066c*/ 	.word	0x00000160
        /*0670*/ 	.short	0x0100
        /*0672*/ 	.byte	0x05
	.zero		1


	//   ....[89]....
        /*0674*/ 	.word	0x00000b60
        /*0678*/ 	.word	0x000000ff
        /*067c*/ 	.word	0x000003a0
        /*0680*/ 	.short	0x0100
        /*0682*/ 	.byte	0x05
	.zero		1


	//   ....[90]....
        /*0684*/ 	.word	0x00000b70
        /*0688*/ 	.word	0x000000ff
        /*068c*/ 	.word	0x00000168
        /*0690*/ 	.short	0x0100
        /*0692*/ 	.byte	0x05
	.zero		1


	//   ....[91]....
        /*0694*/ 	.word	0x00000b80
        /*0698*/ 	.word	0x000000ff
        /*069c*/ 	.word	0x000003a8
        /*06a0*/ 	.short	0x0100
        /*06a2*/ 	.byte	0x05
	.zero		1


	//   ....[92]....
        /*06a4*/ 	.word	0x00000b90
        /*06a8*/ 	.word	0x000000ff
        /*06ac*/ 	.word	0x00000170
        /*06b0*/ 	.short	0x0100
        /*06b2*/ 	.byte	0x05
	.zero		1


	//   ....[93]....
        /*06b4*/ 	.word	0x00000ba0
        /*06b8*/ 	.word	0x000000ff
        /*06bc*/ 	.word	0x000003b0
        /*06c0*/ 	.short	0x0100
        /*06c2*/ 	.byte	0x05
	.zero		1


	//   ....[94]....
        /*06c4*/ 	.word	0x00000bb0
        /*06c8*/ 	.word	0x000000ff
        /*06cc*/ 	.word	0x00000178
        /*06d0*/ 	.short	0x0100
        /*06d2*/ 	.byte	0x05
	.zero		1


	//   ....[95]....
        /*06d4*/ 	.word	0x00000bc0
        /*06d8*/ 	.word	0x000000ff
        /*06dc*/ 	.word	0x000003b8
        /*06e0*/ 	.short	0x0100
        /*06e2*/ 	.byte	0x05
	.zero		1


	//   ....[96]....
        /*06e4*/ 	.word	0x00000bd0
        /*06e8*/ 	.word	0x000000ff
        /*06ec*/ 	.word	0x00000180
        /*06f0*/ 	.short	0x0100
        /*06f2*/ 	.byte	0x05
	.zero		1


	//   ....[97]....
        /*06f4*/ 	.word	0x00000be0
        /*06f8*/ 	.word	0x000000ff
        /*06fc*/ 	.word	0x000003c0
        /*0700*/ 	.short	0x0100
        /*0702*/ 	.byte	0x05
	.zero		1


	//   ....[98]....
        /*0704*/ 	.word	0x00000bf0
        /*0708*/ 	.word	0x000000ff
        /*070c*/ 	.word	0x00000188
        /*0710*/ 	.short	0x0100
        /*0712*/ 	.byte	0x05
	.zero		1


	//   ....[99]....
        /*0714*/ 	.word	0x00000c00
        /*0718*/ 	.word	0x000000ff
        /*071c*/ 	.word	0x000003c8
        /*0720*/ 	.short	0x0100
        /*0722*/ 	.byte	0x05
	.zero		1


	//   ....[100]....
        /*0724*/ 	.word	0x00000c10
        /*0728*/ 	.word	0x000000ff
        /*072c*/ 	.word	0x00000190
        /*0730*/ 	.short	0x0100
        /*0732*/ 	.byte	0x05
	.zero		1


	//   ....[101]....
        /*0734*/ 	.word	0x00000c20
        /*0738*/ 	.word	0x000000ff
        /*073c*/ 	.word	0x000003d0
        /*0740*/ 	.short	0x0100
        /*0742*/ 	.byte	0x05
	.zero		1


	//   ....[102]....
        /*0744*/ 	.word	0x00000c30
        /*0748*/ 	.word	0x000000ff
        /*074c*/ 	.word	0x00000198
        /*0750*/ 	.short	0x0100
        /*0752*/ 	.byte	0x05
	.zero		1


	//   ....[103]....
        /*0754*/ 	.word	0x00000c40
        /*0758*/ 	.word	0x000000ff
        /*075c*/ 	.word	0x000003d8
        /*0760*/ 	.short	0x0100
        /*0762*/ 	.byte	0x05
	.zero		1


	//   ....[104]....
        /*0764*/ 	.word	0x00000c50
        /*0768*/ 	.word	0x000000ff
        /*076c*/ 	.word	0x000001a0
        /*0770*/ 	.short	0x0100
        /*0772*/ 	.byte	0x05
	.zero		1


	//   ....[105]....
        /*0774*/ 	.word	0x00000c60
        /*0778*/ 	.word	0x000000ff
        /*077c*/ 	.word	0x000003e0
        /*0780*/ 	.short	0x0100
        /*0782*/ 	.byte	0x05
	.zero		1


	//   ....[106]....
        /*0784*/ 	.word	0x00000c70
        /*0788*/ 	.word	0x000000ff
        /*078c*/ 	.word	0x000001a8
        /*0790*/ 	.short	0x0100
        /*0792*/ 	.byte	0x05
	.zero		1


	//   ....[107]....
        /*0794*/ 	.word	0x00000c80
        /*0798*/ 	.word	0x000000ff
        /*079c*/ 	.word	0x000003e8
        /*07a0*/ 	.short	0x0100
        /*07a2*/ 	.byte	0x05
	.zero		1


	//   ....[108]....
        /*07a4*/ 	.word	0x00000c90
        /*07a8*/ 	.word	0x000000ff
        /*07ac*/ 	.word	0x000001b0
        /*07b0*/ 	.short	0x0100
        /*07b2*/ 	.byte	0x05
	.zero		1


	//   ....[109]....
        /*07b4*/ 	.word	0x00000ca0
        /*07b8*/ 	.word	0x000000ff
        /*07bc*/ 	.word	0x000003f0
        /*07c0*/ 	.short	0x0100
        /*07c2*/ 	.byte	0x05
	.zero		1


	//   ....[110]....
        /*07c4*/ 	.word	0x00000cb0
        /*07c8*/ 	.word	0x000000ff
        /*07cc*/ 	.word	0x000001b8
        /*07d0*/ 	.short	0x0100
        /*07d2*/ 	.byte	0x05
	.zero		1


	//   ....[111]....
        /*07d4*/ 	.word	0x00000cc0
        /*07d8*/ 	.word	0x000000ff
        /*07dc*/ 	.word	0x000003f8
        /*07e0*/ 	.short	0x0100
        /*07e2*/ 	.byte	0x05
	.zero		1


	//   ....[112]....
        /*07e4*/ 	.word	0x00000cd0
        /*07e8*/ 	.word	0x000000ff
        /*07ec*/ 	.word	0x000001c0
        /*07f0*/ 	.short	0x0100
        /*07f2*/ 	.byte	0x05
	.zero		1


	//   ....[113]....
        /*07f4*/ 	.word	0x00000ce0
        /*07f8*/ 	.word	0x000000ff
        /*07fc*/ 	.word	0x00000400
        /*0800*/ 	.short	0x0100
        /*0802*/ 	.byte	0x05
	.zero		1


	//   ....[114]....
        /*0804*/ 	.word	0x00000cf0
        /*0808*/ 	.word	0x000000ff
        /*080c*/ 	.word	0x000001c8
        /*0810*/ 	.short	0x0100
        /*0812*/ 	.byte	0x05
	.zero		1


	//   ....[115]....
        /*0814*/ 	.word	0x00000d00
        /*0818*/ 	.word	0x000000ff
        /*081c*/ 	.word	0x00000408
        /*0820*/ 	.short	0x0100
        /*0822*/ 	.byte	0x05
	.zero		1


	//   ....[116]....
        /*0824*/ 	.word	0x00000d10
        /*0828*/ 	.word	0x000000ff
        /*082c*/ 	.word	0x000001d0
        /*0830*/ 	.short	0x0100
        /*0832*/ 	.byte	0x05
	.zero		1


	//   ....[117]....
        /*0834*/ 	.word	0x00000d20
        /*0838*/ 	.word	0x000000ff
        /*083c*/ 	.word	0x00000410
        /*0840*/ 	.short	0x0100
        /*0842*/ 	.byte	0x05
	.zero		1


	//   ....[118]....
        /*0844*/ 	.word	0x00000d30
        /*0848*/ 	.word	0x000000ff
        /*084c*/ 	.word	0x000001d8
        /*0850*/ 	.short	0x0100
        /*0852*/ 	.byte	0x05
	.zero		1


	//   ....[119]....
        /*0854*/ 	.word	0x00000d40
        /*0858*/ 	.word	0x000000ff
        /*085c*/ 	.word	0x00000418
        /*0860*/ 	.short	0x0100
        /*0862*/ 	.byte	0x05
	.zero		1


	//   ....[120]....
        /*0864*/ 	.word	0x00000d50
        /*0868*/ 	.word	0x000000ff
        /*086c*/ 	.word	0x000001e0
        /*0870*/ 	.short	0x0100
        /*0872*/ 	.byte	0x05
	.zero		1


	//   ....[121]....
        /*0874*/ 	.word	0x00000d60
        /*0878*/ 	.word	0x000000ff
        /*087c*/ 	.word	0x00000420
        /*0880*/ 	.short	0x0100
        /*0882*/ 	.byte	0x05
	.zero		1


	//   ....[122]....
        /*0884*/ 	.word	0x00000d70
        /*0888*/ 	.word	0x000000ff
        /*088c*/ 	.word	0x000001e8
        /*0890*/ 	.short	0x0100
        /*0892*/ 	.byte	0x05
	.zero		1


	//   ....[123]....
        /*0894*/ 	.word	0x00000d80
        /*0898*/ 	.word	0x000000ff
        /*089c*/ 	.word	0x00000428
        /*08a0*/ 	.short	0x0100
        /*08a2*/ 	.byte	0x05
	.zero		1


	//   ....[124]....
        /*08a4*/ 	.word	0x00000d90
        /*08a8*/ 	.word	0x000000ff
        /*08ac*/ 	.word	0x000001f0
        /*08b0*/ 	.short	0x0100
        /*08b2*/ 	.byte	0x05
	.zero		1


	//   ....[125]....
        /*08b4*/ 	.word	0x00000da0
        /*08b8*/ 	.word	0x000000ff
        /*08bc*/ 	.word	0x00000430
        /*08c0*/ 	.short	0x0100
        /*08c2*/ 	.byte	0x05
	.zero		1


	//   ....[126]....
        /*08c4*/ 	.word	0x00000db0
        /*08c8*/ 	.word	0x000000ff
        /*08cc*/ 	.word	0x000001f8
        /*08d0*/ 	.short	0x0100
        /*08d2*/ 	.byte	0x05
	.zero		1


	//   ....[127]....
        /*08d4*/ 	.word	0x00000dc0
        /*08d8*/ 	.word	0x000000ff
        /*08dc*/ 	.word	0x00000438
        /*08e0*/ 	.short	0x0100
        /*08e2*/ 	.byte	0x05
	.zero		1


	//   ....[128]....
        /*08e4*/ 	.word	0x00000dd0
        /*08e8*/ 	.word	0x000000ff
        /*08ec*/ 	.word	0x00000200
        /*08f0*/ 	.short	0x0100
        /*08f2*/ 	.byte	0x05
	.zero		1


	//   ....[129]....
        /*08f4*/ 	.word	0x00000de0
        /*08f8*/ 	.word	0x000000ff
        /*08fc*/ 	.word	0x00000440
        /*0900*/ 	.short	0x0100
        /*0902*/ 	.byte	0x05
	.zero		1


	//   ....[130]....
        /*0904*/ 	.word	0x00000df0
        /*0908*/ 	.word	0x000000ff
        /*090c*/ 	.word	0x00000208
        /*0910*/ 	.short	0x0100
        /*0912*/ 	.byte	0x05
	.zero		1


	//   ....[131]....
        /*0914*/ 	.word	0x00000e00
        /*0918*/ 	.word	0x000000ff
        /*091c*/ 	.word	0x00000448
        /*0920*/ 	.short	0x0100
        /*0922*/ 	.byte	0x05
	.zero		1


	//   ....[132]....
        /*0924*/ 	.word	0x00000e10
        /*0928*/ 	.word	0x000000ff
        /*092c*/ 	.word	0x00000210
        /*0930*/ 	.short	0x0100
        /*0932*/ 	.byte	0x05
	.zero		1


	//   ....[133]....
        /*0934*/ 	.word	0x00000e20
        /*0938*/ 	.word	0x000000ff
        /*093c*/ 	.word	0x00000450
        /*0940*/ 	.short	0x0100
        /*0942*/ 	.byte	0x05
	.zero		1


	//   ....[134]....
        /*0944*/ 	.word	0x00000e30
        /*0948*/ 	.word	0x000000ff
        /*094c*/ 	.word	0x00000218
        /*0950*/ 	.short	0x0100
        /*0952*/ 	.byte	0x05
	.zero		1


	//   ....[135]....
        /*0954*/ 	.word	0x00000e40
        /*0958*/ 	.word	0x000000ff
        /*095c*/ 	.word	0x00000458
        /*0960*/ 	.short	0x0100
        /*0962*/ 	.byte	0x05
	.zero		1


	//   ....[136]....
        /*0964*/ 	.word	0x00000e50
        /*0968*/ 	.word	0x000000ff
        /*096c*/ 	.word	0x00000220
        /*0970*/ 	.short	0x0100
        /*0972*/ 	.byte	0x05
	.zero		1


	//   ....[137]....
        /*0974*/ 	.word	0x00000e60
        /*0978*/ 	.word	0x000000ff
        /*097c*/ 	.word	0x00000460
        /*0980*/ 	.short	0x0100
        /*0982*/ 	.byte	0x05
	.zero		1


	//   ....[138]....
        /*0984*/ 	.word	0x00000e70
        /*0988*/ 	.word	0x000000ff
        /*098c*/ 	.word	0x00000228
        /*0990*/ 	.short	0x0100
        /*0992*/ 	.byte	0x05
	.zero		1


	//   ....[139]....
        /*0994*/ 	.word	0x00000e80
        /*0998*/ 	.word	0x000000ff
        /*099c*/ 	.word	0x00000468
        /*09a0*/ 	.short	0x0100
        /*09a2*/ 	.byte	0x05
	.zero		1


	//   ....[140]....
        /*09a4*/ 	.word	0x00000e90
        /*09a8*/ 	.word	0x000000ff
        /*09ac*/ 	.word	0x00000230
        /*09b0*/ 	.short	0x0100
        /*09b2*/ 	.byte	0x05
	.zero		1


	//   ....[141]....
        /*09b4*/ 	.word	0x00000ea0
        /*09b8*/ 	.word	0x000000ff
        /*09bc*/ 	.word	0x00000470
        /*09c0*/ 	.short	0x0100
        /*09c2*/ 	.byte	0x05
	.zero		1


	//   ....[142]....
        /*09c4*/ 	.word	0x00000eb0
        /*09c8*/ 	.word	0x000000ff
        /*09cc*/ 	.word	0x00000238
        /*09d0*/ 	.short	0x0100
        /*09d2*/ 	.byte	0x05
	.zero		1


	//   ....[143]....
        /*09d4*/ 	.word	0x00000ec0
        /*09d8*/ 	.word	0x000000ff
        /*09dc*/ 	.word	0x00000478
        /*09e0*/ 	.short	0x0100
        /*09e2*/ 	.byte	0x05
	.zero		1


	//   ....[144]....
        /*09e4*/ 	.word	0x00001000
        /*09e8*/ 	.word	0x000000ff
        /*09ec*/ 	.word	0x00000480
        /*09f0*/ 	.short	0x0100
        /*09f2*/ 	.byte	0x07
	.zero		1


	//   ....[145]....
        /*09f4*/ 	.word	0x00001010
        /*09f8*/ 	.word	0x000000ff
        /*09fc*/ 	.word	0x00000490
        /*0a00*/ 	.short	0x0100
        /*0a02*/ 	.byte	0x07
	.zero		1


	//   ....[146]....
        /*0a04*/ 	.word	0x00001020
        /*0a08*/ 	.word	0x000000ff
        /*0a0c*/ 	.word	0x00000488
        /*0a10*/ 	.short	0x0100
        /*0a12*/ 	.byte	0x07
	.zero		1


	//   ....[147]....
        /*0a14*/ 	.word	0x00001030
        /*0a18*/ 	.word	0x000000ff
        /*0a1c*/ 	.word	0x00000498
        /*0a20*/ 	.short	0x0100
        /*0a22*/ 	.byte	0x07
	.zero		1


	//   ....[148]....
        /*0a24*/ 	.word	0x00001120
        /*0a28*/ 	.word	0x000000ff
        /*0a2c*/ 	.word	0x000004a0
        /*0a30*/ 	.short	0x0100
        /*0a32*/ 	.byte	0x05
	.zero		1


	//   ....[149]....
        /*0a34*/ 	.word	0x00001130
        /*0a38*/ 	.word	0x000000ff
        /*0a3c*/ 	.word	0x000004a8
        /*0a40*/ 	.short	0x0100
        /*0a42*/ 	.byte	0x05
	.zero		1


	//   ....[150]....
        /*0a44*/ 	.word	0x00001270
        /*0a48*/ 	.word	0x000000ff
        /*0a4c*/ 	.word	0x000004b0
        /*0a50*/ 	.short	0x0100
        /*0a52*/ 	.byte	0x05
	.zero		1


	//   ....[151]....
        /*0a54*/ 	.word	0x00001280
        /*0a58*/ 	.word	0x000000ff
        /*0a5c*/ 	.word	0x000004c0
        /*0a60*/ 	.short	0x0100
        /*0a62*/ 	.byte	0x05
	.zero		1


	//   ....[152]....
        /*0a64*/ 	.word	0x00001290
        /*0a68*/ 	.word	0x000000ff
        /*0a6c*/ 	.word	0x000004b8
        /*0a70*/ 	.short	0x0100
        /*0a72*/ 	.byte	0x05
	.zero		1


	//   ....[153]....
        /*0a74*/ 	.word	0x000012a0
        /*0a78*/ 	.word	0x000000ff
        /*0a7c*/ 	.word	0x000004c8
        /*0a80*/ 	.short	0x0100
        /*0a82*/ 	.byte	0x05
	.zero		1


	//   ....[154]....
        /*0a84*/ 	.word	0x000013d0
        /*0a88*/ 	.word	0x000000ff
        /*0a8c*/ 	.word	0x000004d0
        /*0a90*/ 	.short	0x0100
        /*0a92*/ 	.byte	0x07
	.zero		1


	//   ....[155]....
        /*0a94*/ 	.word	0x000013e0
        /*0a98*/ 	.word	0x000000ff
        /*0a9c*/ 	.word	0x000004f0
        /*0aa0*/ 	.short	0x0100
        /*0aa2*/ 	.byte	0x07
	.zero		1


	//   ....[156]....
        /*0aa4*/ 	.word	0x000013f0
        /*0aa8*/ 	.word	0x000000ff
        /*0aac*/ 	.word	0x000004d8
        /*0ab0*/ 	.short	0x0100
        /*0ab2*/ 	.byte	0x07
	.zero		1


	//   ....[157]....
        /*0ab4*/ 	.word	0x00001400
        /*0ab8*/ 	.word	0x000000ff
        /*0abc*/ 	.word	0x000004f8
        /*0ac0*/ 	.short	0x0100
        /*0ac2*/ 	.byte	0x07
	.zero		1


	//   ....[158]....
        /*0ac4*/ 	.word	0x00001410
        /*0ac8*/ 	.word	0x000000ff
        /*0acc*/ 	.word	0x000004e0
        /*0ad0*/ 	.short	0x0100
        /*0ad2*/ 	.byte	0x07
	.zero		1


	//   ....[159]....
        /*0ad4*/ 	.word	0x00001420
        /*0ad8*/ 	.word	0x000000ff
        /*0adc*/ 	.word	0x00000500
        /*0ae0*/ 	.short	0x0100
        /*0ae2*/ 	.byte	0x07
	.zero		1


	//   ....[160]....
        /*0ae4*/ 	.word	0x00001430
        /*0ae8*/ 	.word	0x000000ff
        /*0aec*/ 	.word	0x000004e8
        /*0af0*/ 	.short	0x0100
        /*0af2*/ 	.byte	0x07
	.zero		1


	//   ....[161]....
        /*0af4*/ 	.word	0x00001440
        /*0af8*/ 	.word	0x000000ff
        /*0afc*/ 	.word	0x00000508
        /*0b00*/ 	.short	0x0100
        /*0b02*/ 	.byte	0x07
	.zero		1


	//   ....[162]....
        /*0b04*/ 	.word	0x00001530
        /*0b08*/ 	.word	0x000000ff
        /*0b0c*/ 	.word	0x00000510
        /*0b10*/ 	.short	0x0100
        /*0b12*/ 	.byte	0x05
	.zero		1


	//   ....[163]....
        /*0b14*/ 	.word	0x00001540
        /*0b18*/ 	.word	0x000000ff
        /*0b1c*/ 	.word	0x00000520
        /*0b20*/ 	.short	0x0100
        /*0b22*/ 	.byte	0x05
	.zero		1


	//   ....[164]....
        /*0b24*/ 	.word	0x00001550
        /*0b28*/ 	.word	0x000000ff
        /*0b2c*/ 	.word	0x00000518
        /*0b30*/ 	.short	0x0100
        /*0b32*/ 	.byte	0x05
	.zero		1


	//   ....[165]....
        /*0b34*/ 	.word	0x00001560
        /*0b38*/ 	.word	0x000000ff
        /*0b3c*/ 	.word	0x00000528
        /*0b40*/ 	.short	0x0100
        /*0b42*/ 	.byte	0x05
	.zero		1


	//   ....[166]....
        /*0b44*/ 	.word	0x00001e40
        /*0b48*/ 	.word	0x00000003
        /*0b4c*/ 	.word	0x00000520
        /*0b50*/ 	.short	0x010a
        /*0b52*/ 	.byte	0xff
	.zero		1


	//   ....[167]....
        /*0b54*/ 	.word	0x00001e70
        /*0b58*/ 	.word	0x00000003
        /*0b5c*/ 	.word	0x00000510
        /*0b60*/ 	.short	0x0101
        /*0b62*/ 	.byte	0xff
	.zero		1


	//   ....[168]....
        /*0b64*/ 	.word	0x00001f40
        /*0b68*/ 	.word	0x000000ff
        /*0b6c*/ 	.word	0x00000240
        /*0b70*/ 	.short	0x010a
        /*0b72*/ 	.byte	0x08
	.zero		1


	//   ....[169]....
        /*0b74*/ 	.word	0x00001fe0
        /*0b78*/ 	.word	0x000000ff
        /*0b7c*/ 	.word	0x00000240
        /*0b80*/ 	.short	0x010a
        /*0b82*/ 	.byte	0x21
	.zero		1


	//   ....[170]....
        /*0b84*/ 	.word	0x00002130
        /*0b88*/ 	.word	0x000000ff
        /*0b8c*/ 	.word	0x00000240
        /*0b90*/ 	.short	0x010a
        /*0b92*/ 	.byte	0x08
	.zero		1


	//   ....[171]....
        /*0b94*/ 	.word	0x00002240
        /*0b98*/ 	.word	0x000000ff
        /*0b9c*/ 	.word	0x000004a8
        /*0ba0*/ 	.short	0x0101
        /*0ba2*/ 	.byte	0x04
	.zero		1


	//   ....[172]....
        /*0ba4*/ 	.word	0x00002260
        /*0ba8*/ 	.word	0x000000ff
        /*0bac*/ 	.word	0x00000240
        /*0bb0*/ 	.short	0x010a
        /*0bb2*/ 	.byte	0x08
	.zero		1


	//   ....[173]....
        /*0bb4*/ 	.word	0x000022e0
        /*0bb8*/ 	.word	0x000000ff
        /*0bbc*/ 	.word	0x00000240
        /*0bc0*/ 	.short	0x010a
        /*0bc2*/ 	.byte	0x11
	.zero		1


	//   ....[174]....
        /*0bc4*/ 	.word	0x00002430
        /*0bc8*/ 	.word	0x000000ff
        /*0bcc*/ 	.word	0x00000240
        /*0bd0*/ 	.short	0x010a
        /*0bd2*/ 	.byte	0x08
	.zero		1


	//   ....[175]....
        /*0bd4*/ 	.word	0x00002570
        /*0bd8*/ 	.word	0x00000002
        /*0bdc*/ 	.word	0x000004b0
        /*0be0*/ 	.short	0x010a
        /*0be2*/ 	.byte	0xff
	.zero		1


	//   ....[176]....
        /*0be4*/ 	.word	0x00002630
        /*0be8*/ 	.word	0x00000002
        /*0bec*/ 	.word	0x00000000
        /*0bf0*/ 	.short	0x0101
        /*0bf2*/ 	.byte	0xff
	.zero		1


	//   ....[177]....
        /*0bf4*/ 	.word	0x00002b90
        /*0bf8*/ 	.word	0x000000ff
        /*0bfc*/ 	.word	0x00000000
        /*0c00*/ 	.short	0x010a
        /*0c02*/ 	.byte	0x05
	.zero		1


	//   ....[178]....
        /*0c04*/ 	.word	0x00002c20
        /*0c08*/ 	.word	0x000000ff
        /*0c0c*/ 	.word	0x00000000
        /*0c10*/ 	.short	0x010a
        /*0c12*/ 	.byte	0x05
	.zero		1


	//   ....[179]....
        /*0c14*/ 	.word	0x00002cb0
        /*0c18*/ 	.word	0x000000ff
        /*0c1c*/ 	.word	0x00000000
        /*0c20*/ 	.short	0x010a
        /*0c22*/ 	.byte	0x05
	.zero		1


	//   ....[180]....
        /*0c24*/ 	.word	0x00002d40
        /*0c28*/ 	.word	0x000000ff
        /*0c2c*/ 	.word	0x00000000
        /*0c30*/ 	.short	0x010a
        /*0c32*/ 	.byte	0x05
	.zero		1


	//   ....[181]....
        /*0c34*/ 	.word	0x00002dd0
        /*0c38*/ 	.word	0x000000ff
        /*0c3c*/ 	.word	0x00000000
        /*0c40*/ 	.short	0x010a
        /*0c42*/ 	.byte	0x05
	.zero		1


	//   ....[182]....
        /*0c44*/ 	.word	0x00002e60
        /*0c48*/ 	.word	0x000000ff
        /*0c4c*/ 	.word	0x00000000
        /*0c50*/ 	.short	0x010a
        /*0c52*/ 	.byte	0x05
	.zero		1


	//   ....[183]....
        /*0c54*/ 	.word	0x00002ef0
        /*0c58*/ 	.word	0x000000ff
        /*0c5c*/ 	.word	0x00000000
        /*0c60*/ 	.short	0x010a
        /*0c62*/ 	.byte	0x05
	.zero		1


	//   ....[184]....
        /*0c64*/ 	.word	0x00002f80
        /*0c68*/ 	.word	0x000000ff
        /*0c6c*/ 	.word	0x00000000
        /*0c70*/ 	.short	0x010a
        /*0c72*/ 	.byte	0x05
	.zero		1


	//   ....[185]....
        /*0c74*/ 	.word	0x00003010
        /*0c78*/ 	.word	0x000000ff
        /*0c7c*/ 	.word	0x00000000
        /*0c80*/ 	.short	0x010a
        /*0c82*/ 	.byte	0x05
	.zero		1


	//   ....[186]....
        /*0c84*/ 	.word	0x000030a0
        /*0c88*/ 	.word	0x000000ff
        /*0c8c*/ 	.word	0x00000000
        /*0c90*/ 	.short	0x010a
        /*0c92*/ 	.byte	0x05
	.zero		1


	//   ....[187]....
        /*0c94*/ 	.word	0x00003130
        /*0c98*/ 	.word	0x000000ff
        /*0c9c*/ 	.word	0x00000000
        /*0ca0*/ 	.short	0x010a
        /*0ca2*/ 	.byte	0x05
	.zero		1


	//   ....[188]....
        /*0ca4*/ 	.word	0x000031c0
        /*0ca8*/ 	.word	0x000000ff
        /*0cac*/ 	.word	0x00000000
        /*0cb0*/ 	.short	0x010a
        /*0cb2*/ 	.byte	0x05
	.zero		1


	//   ....[189]....
        /*0cb4*/ 	.word	0x00003250
        /*0cb8*/ 	.word	0x000000ff
        /*0cbc*/ 	.word	0x00000000
        /*0cc0*/ 	.short	0x010a
        /*0cc2*/ 	.byte	0x05
	.zero		1


	//   ....[190]....
        /*0cc4*/ 	.word	0x000032e0
        /*0cc8*/ 	.word	0x000000ff
        /*0ccc*/ 	.word	0x00000000
        /*0cd0*/ 	.short	0x010a
        /*0cd2*/ 	.byte	0x05
	.zero		1


	//   ....[191]....
        /*0cd4*/ 	.word	0x00003370
        /*0cd8*/ 	.word	0x000000ff
        /*0cdc*/ 	.word	0x00000000
        /*0ce0*/ 	.short	0x010a
        /*0ce2*/ 	.byte	0x05
	.zero		1


	//   ....[192]....
        /*0ce4*/ 	.word	0x00003400
        /*0ce8*/ 	.word	0x000000ff
        /*0cec*/ 	.word	0x00000000
        /*0cf0*/ 	.short	0x010a
        /*0cf2*/ 	.byte	0x05
	.zero		1


	//   ....[193]....
        /*0cf4*/ 	.word	0x00003490
        /*0cf8*/ 	.word	0x000000ff
        /*0cfc*/ 	.word	0x00000000
        /*0d00*/ 	.short	0x010a
        /*0d02*/ 	.byte	0x05
	.zero		1


	//   ....[194]....
        /*0d04*/ 	.word	0x00003520
        /*0d08*/ 	.word	0x000000ff
        /*0d0c*/ 	.word	0x00000000
        /*0d10*/ 	.short	0x010a
        /*0d12*/ 	.byte	0x05
	.zero		1


	//   ....[195]....
        /*0d14*/ 	.word	0x000035b0
        /*0d18*/ 	.word	0x000000ff
        /*0d1c*/ 	.word	0x00000000
        /*0d20*/ 	.short	0x010a
        /*0d22*/ 	.byte	0x05
	.zero		1


	//   ....[196]....
        /*0d24*/ 	.word	0x00003640
        /*0d28*/ 	.word	0x000000ff
        /*0d2c*/ 	.word	0x00000000
        /*0d30*/ 	.short	0x010a
        /*0d32*/ 	.byte	0x05
	.zero		1


	//   ....[197]....
        /*0d34*/ 	.word	0x000036d0
        /*0d38*/ 	.word	0x000000ff
        /*0d3c*/ 	.word	0x00000000
        /*0d40*/ 	.short	0x010a
        /*0d42*/ 	.byte	0x05
	.zero		1


	//   ....[198]....
        /*0d44*/ 	.word	0x00003760
        /*0d48*/ 	.word	0x000000ff
        /*0d4c*/ 	.word	0x00000000
        /*0d50*/ 	.short	0x010a
        /*0d52*/ 	.byte	0x05
	.zero		1


	//   ....[199]....
        /*0d54*/ 	.word	0x000037f0
        /*0d58*/ 	.word	0x000000ff
        /*0d5c*/ 	.word	0x00000000
        /*0d60*/ 	.short	0x010a
        /*0d62*/ 	.byte	0x05
	.zero		1


	//   ....[200]....
        /*0d64*/ 	.word	0x00003880
        /*0d68*/ 	.word	0x000000ff
        /*0d6c*/ 	.word	0x00000000
        /*0d70*/ 	.short	0x010a
        /*0d72*/ 	.byte	0x05
	.zero		1


	//   ....[201]....
        /*0d74*/ 	.word	0x00003910
        /*0d78*/ 	.word	0x000000ff
        /*0d7c*/ 	.word	0x00000000
        /*0d80*/ 	.short	0x010a
        /*0d82*/ 	.byte	0x05
	.zero		1


	//   ....[202]....
        /*0d84*/ 	.word	0x000039a0
        /*0d88*/ 	.word	0x000000ff
        /*0d8c*/ 	.word	0x00000000
        /*0d90*/ 	.short	0x010a
        /*0d92*/ 	.byte	0x05
	.zero		1


	//   ....[203]....
        /*0d94*/ 	.word	0x00003a30
        /*0d98*/ 	.word	0x000000ff
        /*0d9c*/ 	.word	0x00000000
        /*0da0*/ 	.short	0x010a
        /*0da2*/ 	.byte	0x05
	.zero		1


	//   ....[204]....
        /*0da4*/ 	.word	0x00003ac0
        /*0da8*/ 	.word	0x000000ff
        /*0dac*/ 	.word	0x00000000
        /*0db0*/ 	.short	0x010a
        /*0db2*/ 	.byte	0x05
	.zero		1


	//   ....[205]....
        /*0db4*/ 	.word	0x00003b50
        /*0db8*/ 	.word	0x000000ff
        /*0dbc*/ 	.word	0x00000000
        /*0dc0*/ 	.short	0x010a
        /*0dc2*/ 	.byte	0x05
	.zero		1


	//   ....[206]....
        /*0dc4*/ 	.word	0x00003be0
        /*0dc8*/ 	.word	0x000000ff
        /*0dcc*/ 	.word	0x00000000
        /*0dd0*/ 	.short	0x010a
        /*0dd2*/ 	.byte	0x05
	.zero		1


	//   ....[207]....
        /*0dd4*/ 	.word	0x00003c70
        /*0dd8*/ 	.word	0x000000ff
        /*0ddc*/ 	.word	0x00000000
        /*0de0*/ 	.short	0x010a
        /*0de2*/ 	.byte	0x05
	.zero		1


	//   ....[208]....
        /*0de4*/ 	.word	0x00003d00
        /*0de8*/ 	.word	0x000000ff
        /*0dec*/ 	.word	0x00000000
        /*0df0*/ 	.short	0x010a
        /*0df2*/ 	.byte	0x05
	.zero		1


	//   ....[209]....
        /*0df4*/ 	.word	0x00003d90
        /*0df8*/ 	.word	0x000000ff
        /*0dfc*/ 	.word	0x00000000
        /*0e00*/ 	.short	0x010a
        /*0e02*/ 	.byte	0x05
	.zero		1


	//   ....[210]....
        /*0e04*/ 	.word	0x00003e20
        /*0e08*/ 	.word	0x000000ff
        /*0e0c*/ 	.word	0x00000000
        /*0e10*/ 	.short	0x010a
        /*0e12*/ 	.byte	0x05
	.zero		1


	//   ....[211]....
        /*0e14*/ 	.word	0x00003eb0
        /*0e18*/ 	.word	0x000000ff
        /*0e1c*/ 	.word	0x00000000
        /*0e20*/ 	.short	0x010a
        /*0e22*/ 	.byte	0x05
	.zero		1


	//   ....[212]....
        /*0e24*/ 	.word	0x00003f40
        /*0e28*/ 	.word	0x000000ff
        /*0e2c*/ 	.word	0x00000000
        /*0e30*/ 	.short	0x010a
        /*0e32*/ 	.byte	0x05
	.zero		1


	//   ....[213]....
        /*0e34*/ 	.word	0x00003fd0
        /*0e38*/ 	.word	0x000000ff
        /*0e3c*/ 	.word	0x00000000
        /*0e40*/ 	.short	0x010a
        /*0e42*/ 	.byte	0x05
	.zero		1


	//   ....[214]....
        /*0e44*/ 	.word	0x00004060
        /*0e48*/ 	.word	0x000000ff
        /*0e4c*/ 	.word	0x00000000
        /*0e50*/ 	.short	0x010a
        /*0e52*/ 	.byte	0x05
	.zero		1


	//   ....[215]....
        /*0e54*/ 	.word	0x000040f0
        /*0e58*/ 	.word	0x000000ff
        /*0e5c*/ 	.word	0x00000000
        /*0e60*/ 	.short	0x010a
        /*0e62*/ 	.byte	0x05
	.zero		1


	//   ....[216]....
        /*0e64*/ 	.word	0x00004180
        /*0e68*/ 	.word	0x000000ff
        /*0e6c*/ 	.word	0x00000000
        /*0e70*/ 	.short	0x010a
        /*0e72*/ 	.byte	0x05
	.zero		1


	//   ....[217]....
        /*0e74*/ 	.word	0x00004210
        /*0e78*/ 	.word	0x000000ff
        /*0e7c*/ 	.word	0x00000000
        /*0e80*/ 	.short	0x010a
        /*0e82*/ 	.byte	0x05
	.zero		1


	//   ....[218]....
        /*0e84*/ 	.word	0x000042a0
        /*0e88*/ 	.word	0x000000ff
        /*0e8c*/ 	.word	0x00000000
        /*0e90*/ 	.short	0x010a
        /*0e92*/ 	.byte	0x05
	.zero		1


	//   ....[219]....
        /*0e94*/ 	.word	0x00004330
        /*0e98*/ 	.word	0x000000ff
        /*0e9c*/ 	.word	0x00000000
        /*0ea0*/ 	.short	0x010a
        /*0ea2*/ 	.byte	0x05
	.zero		1


	//   ....[220]....
        /*0ea4*/ 	.word	0x000043c0
        /*0ea8*/ 	.word	0x000000ff
        /*0eac*/ 	.word	0x00000000
        /*0eb0*/ 	.short	0x010a
        /*0eb2*/ 	.byte	0x05
	.zero		1


	//   ....[221]....
        /*0eb4*/ 	.word	0x00004450
        /*0eb8*/ 	.word	0x000000ff
        /*0ebc*/ 	.word	0x00000000
        /*0ec0*/ 	.short	0x010a
        /*0ec2*/ 	.byte	0x05
	.zero		1


	//   ....[222]....
        /*0ec4*/ 	.word	0x000044e0
        /*0ec8*/ 	.word	0x000000ff
        /*0ecc*/ 	.word	0x00000000
        /*0ed0*/ 	.short	0x010a
        /*0ed2*/ 	.byte	0x05
	.zero		1


	//   ....[223]....
        /*0ed4*/ 	.word	0x00004570
        /*0ed8*/ 	.word	0x000000ff
        /*0edc*/ 	.word	0x00000000
        /*0ee0*/ 	.short	0x010a
        /*0ee2*/ 	.byte	0x05
	.zero		1


	//   ....[224]....
        /*0ee4*/ 	.word	0x00004600
        /*0ee8*/ 	.word	0x000000ff
        /*0eec*/ 	.word	0x00000000
        /*0ef0*/ 	.short	0x010a
        /*0ef2*/ 	.byte	0x05
	.zero		1


	//   ....[225]....
        /*0ef4*/ 	.word	0x00004690
        /*0ef8*/ 	.word	0x000000ff
        /*0efc*/ 	.word	0x00000000
        /*0f00*/ 	.short	0x010a
        /*0f02*/ 	.byte	0x05
	.zero		1


	//   ....[226]....
        /*0f04*/ 	.word	0x00004720
        /*0f08*/ 	.word	0x000000ff
        /*0f0c*/ 	.word	0x00000000
        /*0f10*/ 	.short	0x010a
        /*0f12*/ 	.byte	0x05
	.zero		1


	//   ....[227]....
        /*0f14*/ 	.word	0x000047b0
        /*0f18*/ 	.word	0x000000ff
        /*0f1c*/ 	.word	0x00000000
        /*0f20*/ 	.short	0x010a
        /*0f22*/ 	.byte	0x05
	.zero		1


	//   ....[228]....
        /*0f24*/ 	.word	0x00004840
        /*0f28*/ 	.word	0x000000ff
        /*0f2c*/ 	.word	0x00000000
        /*0f30*/ 	.short	0x010a
        /*0f32*/ 	.byte	0x05
	.zero		1


	//   ....[229]....
        /*0f34*/ 	.word	0x000048d0
        /*0f38*/ 	.word	0x000000ff
        /*0f3c*/ 	.word	0x00000000
        /*0f40*/ 	.short	0x010a
        /*0f42*/ 	.byte	0x05
	.zero		1


	//   ....[230]....
        /*0f44*/ 	.word	0x00004960
        /*0f48*/ 	.word	0x000000ff
        /*0f4c*/ 	.word	0x00000000
        /*0f50*/ 	.short	0x010a
        /*0f52*/ 	.byte	0x05
	.zero		1


	//   ....[231]....
        /*0f54*/ 	.word	0x000049f0
        /*0f58*/ 	.word	0x000000ff
        /*0f5c*/ 	.word	0x00000000
        /*0f60*/ 	.short	0x010a
        /*0f62*/ 	.byte	0x05
	.zero		1


	//   ....[232]....
        /*0f64*/ 	.word	0x00004a80
        /*0f68*/ 	.word	0x000000ff
        /*0f6c*/ 	.word	0x00000000
        /*0f70*/ 	.short	0x010a
        /*0f72*/ 	.byte	0x05
	.zero		1


	//   ....[233]....
        /*0f74*/ 	.word	0x00004b10
        /*0f78*/ 	.word	0x000000ff
        /*0f7c*/ 	.word	0x00000000
        /*0f80*/ 	.short	0x010a
        /*0f82*/ 	.byte	0x05
	.zero		1


	//   ....[234]....
        /*0f84*/ 	.word	0x00004ba0
        /*0f88*/ 	.word	0x000000ff
        /*0f8c*/ 	.word	0x00000000
        /*0f90*/ 	.short	0x010a
        /*0f92*/ 	.byte	0x05
	.zero		1


	//   ....[235]....
        /*0f94*/ 	.word	0x00004c30
        /*0f98*/ 	.word	0x000000ff
        /*0f9c*/ 	.word	0x00000000
        /*0fa0*/ 	.short	0x010a
        /*0fa2*/ 	.byte	0x05
	.zero		1


	//   ....[236]....
        /*0fa4*/ 	.word	0x00004cc0
        /*0fa8*/ 	.word	0x000000ff
        /*0fac*/ 	.word	0x00000000
        /*0fb0*/ 	.short	0x010a
        /*0fb2*/ 	.byte	0x05
	.zero		1


	//   ....[237]....
        /*0fb4*/ 	.word	0x00004d50
        /*0fb8*/ 	.word	0x000000ff
        /*0fbc*/ 	.word	0x00000000
        /*0fc0*/ 	.short	0x010a
        /*0fc2*/ 	.byte	0x05
	.zero		1


	//   ....[238]....
        /*0fc4*/ 	.word	0x00004de0
        /*0fc8*/ 	.word	0x000000ff
        /*0fcc*/ 	.word	0x00000000
        /*0fd0*/ 	.short	0x010a
        /*0fd2*/ 	.byte	0x05
	.zero		1


	//   ....[239]....
        /*0fd4*/ 	.word	0x00004e70
        /*0fd8*/ 	.word	0x000000ff
        /*0fdc*/ 	.word	0x00000000
        /*0fe0*/ 	.short	0x010a
        /*0fe2*/ 	.byte	0x05
	.zero		1


	//   ....[240]....
        /*0fe4*/ 	.word	0x00004f00
        /*0fe8*/ 	.word	0x000000ff
        /*0fec*/ 	.word	0x00000000
        /*0ff0*/ 	.short	0x010a
        /*0ff2*/ 	.byte	0x05
	.zero		1


	//   ....[241]....
        /*0ff4*/ 	.word	0x00004f90
        /*0ff8*/ 	.word	0x000000ff
        /*0ffc*/ 	.word	0x00000000
        /*1000*/ 	.short	0x010a
        /*1002*/ 	.byte	0x05
	.zero		1


	//   ....[242]....
        /*1004*/ 	.word	0x00005020
        /*1008*/ 	.word	0x000000ff
        /*100c*/ 	.word	0x00000000
        /*1010*/ 	.short	0x010a
        /*1012*/ 	.byte	0x05
	.zero		1


	//   ....[243]....
        /*1014*/ 	.word	0x000050b0
        /*1018*/ 	.word	0x000000ff
        /*101c*/ 	.word	0x00000000
        /*1020*/ 	.short	0x010a
        /*1022*/ 	.byte	0x05
	.zero		1


	//   ....[244]....
        /*1024*/ 	.word	0x00005140
        /*1028*/ 	.word	0x000000ff
        /*102c*/ 	.word	0x00000000
        /*1030*/ 	.short	0x010a
        /*1032*/ 	.byte	0x05
	.zero		1


	//   ....[245]....
        /*1034*/ 	.word	0x000051d0
        /*1038*/ 	.word	0x000000ff
        /*103c*/ 	.word	0x00000000
        /*1040*/ 	.short	0x010a
        /*1042*/ 	.byte	0x05
	.zero		1


	//   ....[246]....
        /*1044*/ 	.word	0x00005260
        /*1048*/ 	.word	0x000000ff
        /*104c*/ 	.word	0x00000000
        /*1050*/ 	.short	0x010a
        /*1052*/ 	.byte	0x05
	.zero		1


	//   ....[247]....
        /*1054*/ 	.word	0x000052f0
        /*1058*/ 	.word	0x000000ff
        /*105c*/ 	.word	0x00000000
        /*1060*/ 	.short	0x010a
        /*1062*/ 	.byte	0x05
	.zero		1


	//   ....[248]....
        /*1064*/ 	.word	0x00005390
        /*1068*/ 	.word	0x00000000
        /*106c*/ 	.word	0x00000000
        /*1070*/ 	.short	0x010a
        /*1072*/ 	.byte	0xff
	.zero		1


	//   ....[249]....
        /*1074*/ 	.word	0x000054b0
        /*1078*/ 	.word	0x00000000
        /*107c*/ 	.word	0x00000510
        /*1080*/ 	.short	0x010a
        /*1082*/ 	.byte	0xff
	.zero		1


	//   ....[250]....
        /*1084*/ 	.word	0x00005510
        /*1088*/ 	.word	0x00000004
        /*108c*/ 	.word	0x00000000
        /*1090*/ 	.short	0x0101
        /*1092*/ 	.byte	0xff
	.zero		1


	//   ....[251]....
        /*1094*/ 	.word	0x00005530
        /*1098*/ 	.word	0x000000ff
        /*109c*/ 	.word	0x000004c0
        /*10a0*/ 	.short	0x010a
        /*10a2*/ 	.byte	0x05
	.zero		1


	//   ....[252]....
        /*10a4*/ 	.word	0x00005650
        /*10a8*/ 	.word	0x00000000
        /*10ac*/ 	.word	0x000004b0
        /*10b0*/ 	.short	0x010a
        /*10b2*/ 	.byte	0xff
	.zero		1


	//   ....[253]....
        /*10b4*/ 	.word	0x00005760
        /*10b8*/ 	.word	0x00000000
        /*10bc*/ 	.word	0x00000000
        /*10c0*/ 	.short	0x0101
        /*10c2*/ 	.byte	0xff
	.zero		1


	//   ....[254]....
        /*10c4*/ 	.word	0x000057f0
        /*10c8*/ 	.word	0x000000ff
        /*10cc*/ 	.word	0x000004c0
        /*10d0*/ 	.short	0x0106
        /*10d2*/ 	.byte	0x05
	.zero		1


	//   ....[255]....
        /*10d4*/ 	.word	0x00005810
        /*10d8*/ 	.word	0x000000ff
        /*10dc*/ 	.word	0x000004c0
        /*10e0*/ 	.short	0x010a
        /*10e2*/ 	.byte	0x05
	.zero		1


	//   ....[0]....
        /*10e4*/ 	.word	0x000058a0
        /*10e8*/ 	.word	0x000000ff
        /*10ec*/ 	.word	0x000004c0
        /*10f0*/ 	.short	0x0106
        /*10f2*/ 	.byte	0x04
	.zero		1


	//   ....[1]....
        /*10f4*/ 	.word	0x000058e0
        /*10f8*/ 	.word	0x00000000
        /*10fc*/ 	.word	0x000004c0
        /*1100*/ 	.short	0x010a
        /*1102*/ 	.byte	0xff
	.zero		1


	//   ....[2]....
        /*1104*/ 	.word	0x00005dc0
        /*1108*/ 	.word	0x00000000
        /*110c*/ 	.word	0x000004b0
        /*1110*/ 	.short	0x010a
        /*1112*/ 	.byte	0xff
	.zero		1


	//   ....[3]....
        /*1114*/ 	.word	0x00005ec0
        /*1118*/ 	.word	0x00000003
        /*111c*/ 	.word	0x00000000
        /*1120*/ 	.short	0x0101
        /*1122*/ 	.byte	0xff
	.zero		1


	//   ....[4]....
        /*1124*/ 	.word	0x00005ed0
        /*1128*/ 	.word	0x000000ff
        /*112c*/ 	.word	0x00000000
        /*1130*/ 	.short	0x010a
        /*1132*/ 	.byte	0x04
	.zero		1


	//   ....[5]....
        /*1134*/ 	.word	0x00005ef0
        /*1138*/ 	.word	0x000000ff
        /*113c*/ 	.word	0x000004f0
        /*1140*/ 	.short	0x010a
        /*1142*/ 	.byte	0x09
	.zero		1


	//   ....[6]....
        /*1144*/ 	.word	0x00006030
        /*1148*/ 	.word	0x000000ff
        /*114c*/ 	.word	0x00000000
        /*1150*/ 	.short	0x010a
        /*1152*/ 	.byte	0x07
	.zero		1


	//   ....[7]....
        /*1154*/ 	.word	0x00006160
        /*1158*/ 	.word	0x000000ff
        /*115c*/ 	.word	0x00000000
        /*1160*/ 	.short	0x010a
        /*1162*/ 	.byte	0x04
	.zero		1


	//   ....[8]....
        /*1164*/ 	.word	0x00006310
        /*1168*/ 	.word	0x000000ff
        /*116c*/ 	.word	0x00000000
        /*1170*/ 	.short	0x010a
        /*1172*/ 	.byte	0x05
	.zero		1


	//   ....[9]....
        /*1174*/ 	.word	0x000063a0
        /*1178*/ 	.word	0x000000ff
        /*117c*/ 	.word	0x00000000
        /*1180*/ 	.short	0x010a
        /*1182*/ 	.byte	0x05
	.zero		1


	//   ....[10]....
        /*1184*/ 	.word	0x00006430
        /*1188*/ 	.word	0x000000ff
        /*118c*/ 	.word	0x00000000
        /*1190*/ 	.short	0x010a
        /*1192*/ 	.byte	0x05
	.zero		1


	//   ....[11]....
        /*1194*/ 	.word	0x000064c0
        /*1198*/ 	.word	0x000000ff
        /*119c*/ 	.word	0x00000000
        /*11a0*/ 	.short	0x010a
        /*11a2*/ 	.byte	0x07
	.zero		1


	//   ....[12]....
        /*11a4*/ 	.word	0x000068f0
        /*11a8*/ 	.word	0x00000000
        /*11ac*/ 	.word	0x000004b0
        /*11b0*/ 	.short	0x010a
        /*11b2*/ 	.byte	0xff
	.zero		1


	//   ....[13]....
        /*11b4*/ 	.word	0x000069d0
        /*11b8*/ 	.word	0x00000000
        /*11bc*/ 	.word	0x00000000
        /*11c0*/ 	.short	0x0101
        /*11c2*/ 	.byte	0xff
	.zero		1


	//   ....[14]....
        /*11c4*/ 	.word	0x00006cf0
        /*11c8*/ 	.word	0x000000ff
        /*11cc*/ 	.word	0x000004a8
        /*11d0*/ 	.short	0x010a
        /*11d2*/ 	.byte	0x07
	.zero		1


	//   ....[15]....
        /*11d4*/ 	.word	0x00006ed0
        /*11d8*/ 	.word	0x000000ff
        /*11dc*/ 	.word	0x00000490
        /*11e0*/ 	.short	0x010a
        /*11e2*/ 	.byte	0x0d
	.zero		1


	//   ....[16]....
        /*11e4*/ 	.word	0x000071e0
        /*11e8*/ 	.word	0x000000ff
        /*11ec*/ 	.word	0x00000480
        /*11f0*/ 	.short	0x010b
        /*11f2*/ 	.byte	0x0d
	.zero		1


	//   ....[17]....
        /*11f4*/ 	.word	0x00007240
        /*11f8*/ 	.word	0x000000ff
        /*11fc*/ 	.word	0x00000000
        /*1200*/ 	.short	0x0101
        /*1202*/ 	.byte	0x0e
	.zero		1


	//   ....[18]....
        /*1204*/ 	.word	0x00007290
        /*1208*/ 	.word	0x000000ff
        /*120c*/ 	.word	0x00000000
        /*1210*/ 	.short	0x010a
        /*1212*/ 	.byte	0x04
	.zero		1


	//   ....[19]....
        /*1214*/ 	.word	0x00007330
        /*1218*/ 	.word	0x00000000
        /*121c*/ 	.word	0x00000000
        /*1220*/ 	.short	0x010a
        /*1222*/ 	.byte	0xff
	.zero		1


	//   ....[20]....
        /*1224*/ 	.word	0x000076a0
        /*1228*/ 	.word	0x00000000
        /*122c*/ 	.word	0x000004b0
        /*1230*/ 	.short	0x010a
        /*1232*/ 	.byte	0xff
	.zero		1


	//   ....[21]....
        /*1234*/ 	.word	0x000077b0
        /*1238*/ 	.word	0x00000000
        /*123c*/ 	.word	0x00000000
        /*1240*/ 	.short	0x0101
        /*1242*/ 	.byte	0xff
	.zero		1


	//   ....[22]....
        /*1244*/ 	.word	0x00008130
        /*1248*/ 	.word	0x00000000
        /*124c*/ 	.word	0x00000480
        /*1250*/ 	.short	0x010a
        /*1252*/ 	.byte	0xff
	.zero		1


	//   ....[23]....
        /*1254*/ 	.word	0x00008160
        /*1258*/ 	.word	0x00000040
        /*125c*/ 	.word	0x000004d0
        /*1260*/ 	.short	0x010a
        /*1262*/ 	.byte	0xff
	.zero		1


	//   ....[24]....
        /*1264*/ 	.word	0x00008270
        /*1268*/ 	.word	0x00000000
        /*126c*/ 	.word	0x00000480
        /*1270*/ 	.short	0x010a
        /*1272*/ 	.byte	0xff
	.zero		1


	//   ....[25]....
        /*1274*/ 	.word	0x00008390
        /*1278*/ 	.word	0x00000040
        /*127c*/ 	.word	0x000004d0
        /*1280*/ 	.short	0x010a
        /*1282*/ 	.byte	0xff
	.zero		1


	//   ....[26]....
        /*1284*/ 	.word	0x00008650
        /*1288*/ 	.word	0x000000ff
        /*128c*/ 	.word	0x00000000
        /*1290*/ 	.short	0x0101
        /*1292*/ 	.byte	0x05
	.zero		1


	//   ....[27]....
        /*1294*/ 	.word	0x00008b90
        /*1298*/ 	.word	0x00000002
        /*129c*/ 	.word	0x00000000
        /*12a0*/ 	.short	0x0101
        /*12a2*/ 	.byte	0xff
	.zero		1


	//   ....[28]....
        /*12a4*/ 	.word	0x00008e30
        /*12a8*/ 	.word	0x00000003
        /*12ac*/ 	.word	0x00000520
        /*12b0*/ 	.short	0x010a
        /*12b2*/ 	.byte	0xff
	.zero		1


	//   ....[29]....
        /*12b4*/ 	.word	0x00008e90
        /*12b8*/ 	.word	0x00000002
        /*12bc*/ 	.word	0x00000240
        /*12c0*/ 	.short	0x010a
        /*12c2*/ 	.byte	0xff
	.zero		1


	//   ....[30]....
        /*12c4*/ 	.word	0x00008ef0
        /*12c8*/ 	.word	0x00000002
        /*12cc*/ 	.word	0x00000240
        /*12d0*/ 	.short	0x010a
        /*12d2*/ 	.byte	0xff
	.zero		1


	//   ....[31]....
        /*12d4*/ 	.word	0x00008f40
        /*12d8*/ 	.word	0x00000002
        /*12dc*/ 	.word	0x000004b0
        /*12e0*/ 	.short	0x010a
        /*12e2*/ 	.byte	0xff
	.zero		1


	//   ....[32]....
        /*12e4*/ 	.word	0x00008fa0
        /*12e8*/ 	.word	0x00000000
        /*12ec*/ 	.word	0x00000000
        /*12f0*/ 	.short	0x010a
        /*12f2*/ 	.byte	0xff
	.zero		1


	//   ....[33]....
        /*12f4*/ 	.word	0x00009000
        /*12f8*/ 	.word	0x00000000
        /*12fc*/ 	.word	0x00000000
        /*1300*/ 	.short	0x010a
        /*1302*/ 	.byte	0xff
	.zero		1


	//   ....[34]....
        /*1304*/ 	.word	0x00009060
        /*1308*/ 	.word	0x00000000
        /*130c*/ 	.word	0x00000000
        /*1310*/ 	.short	0x010a
        /*1312*/ 	.byte	0xff
	.zero		1


	//   ....[35]....
        /*1314*/ 	.word	0x000090c0
        /*1318*/ 	.word	0x00000000
        /*131c*/ 	.word	0x00000000
        /*1320*/ 	.short	0x010a
        /*1322*/ 	.byte	0xff
	.zero		1


	//   ....[36]....
        /*1324*/ 	.word	0x00009120
        /*1328*/ 	.word	0x00000000
        /*132c*/ 	.word	0x00000000
        /*1330*/ 	.short	0x010a
        /*1332*/ 	.byte	0xff
	.zero		1


	//   ....[37]....
        /*1334*/ 	.word	0x00009180
        /*1338*/ 	.word	0x00000000
        /*133c*/ 	.word	0x00000000
        /*1340*/ 	.short	0x010a
        /*1342*/ 	.byte	0xff
	.zero		1


	//   ....[38]....
        /*1344*/ 	.word	0x000091e0
        /*1348*/ 	.word	0x00000000
        /*134c*/ 	.word	0x00000000
        /*1350*/ 	.short	0x010a
        /*1352*/ 	.byte	0xff
	.zero		1


	//   ....[39]....
        /*1354*/ 	.word	0x00009240
        /*1358*/ 	.word	0x00000000
        /*135c*/ 	.word	0x00000000
        /*1360*/ 	.short	0x010a
        /*1362*/ 	.byte	0xff
	.zero		1


	//   ....[40]....
        /*1364*/ 	.word	0x000092a0
        /*1368*/ 	.word	0x00000000
        /*136c*/ 	.word	0x00000000
        /*1370*/ 	.short	0x010a
        /*1372*/ 	.byte	0xff
	.zero		1


	//   ....[41]....
        /*1374*/ 	.word	0x00009300
        /*1378*/ 	.word	0x00000000
        /*137c*/ 	.word	0x00000000
        /*1380*/ 	.short	0x010a
        /*1382*/ 	.byte	0xff
	.zero		1


	//   ....[42]....
        /*1384*/ 	.word	0x00009360
        /*1388*/ 	.word	0x00000000
        /*138c*/ 	.word	0x00000000
        /*1390*/ 	.short	0x010a
        /*1392*/ 	.byte	0xff
	.zero		1


	//   ....[43]....
        /*1394*/ 	.word	0x000093c0
        /*1398*/ 	.word	0x00000000
        /*139c*/ 	.word	0x00000000
        /*13a0*/ 	.short	0x010a
        /*13a2*/ 	.byte	0xff
	.zero		1


	//   ....[44]....
        /*13a4*/ 	.word	0x00009420
        /*13a8*/ 	.word	0x00000000
        /*13ac*/ 	.word	0x00000000
        /*13b0*/ 	.short	0x010a
        /*13b2*/ 	.byte	0xff
	.zero		1


	//   ....[45]....
        /*13b4*/ 	.word	0x00009480
        /*13b8*/ 	.word	0x00000000
        /*13bc*/ 	.word	0x00000000
        /*13c0*/ 	.short	0x010a
        /*13c2*/ 	.byte	0xff
	.zero		1


	//   ....[46]....
        /*13c4*/ 	.word	0x000094e0
        /*13c8*/ 	.word	0x00000000
        /*13cc*/ 	.word	0x00000000
        /*13d0*/ 	.short	0x010a
        /*13d2*/ 	.byte	0xff
	.zero		1


	//   ....[47]....
        /*13d4*/ 	.word	0x00009540
        /*13d8*/ 	.word	0x00000000
        /*13dc*/ 	.word	0x00000000
        /*13e0*/ 	.short	0x010a
        /*13e2*/ 	.byte	0xff
	.zero		1


	//   ....[48]....
        /*13e4*/ 	.word	0x000095a0
        /*13e8*/ 	.word	0x00000000
        /*13ec*/ 	.word	0x00000000
        /*13f0*/ 	.short	0x010a
        /*13f2*/ 	.byte	0xff
	.zero		1


	//   ....[49]....
        /*13f4*/ 	.word	0x00009600
        /*13f8*/ 	.word	0x00000000
        /*13fc*/ 	.word	0x00000000
        /*1400*/ 	.short	0x010a
        /*1402*/ 	.byte	0xff
	.zero		1


	//   ....[50]....
        /*1404*/ 	.word	0x00009660
        /*1408*/ 	.word	0x00000000
        /*140c*/ 	.word	0x00000000
        /*1410*/ 	.short	0x010a
        /*1412*/ 	.byte	0xff
	.zero		1


	//   ....[51]....
        /*1414*/ 	.word	0x000096c0
        /*1418*/ 	.word	0x00000000
        /*141c*/ 	.word	0x00000000
        /*1420*/ 	.short	0x010a
        /*1422*/ 	.byte	0xff
	.zero		1


	//   ....[52]....
        /*1424*/ 	.word	0x00009720
        /*1428*/ 	.word	0x00000000
        /*142c*/ 	.word	0x00000000
        /*1430*/ 	.short	0x010a
        /*1432*/ 	.byte	0xff
	.zero		1


	//   ....[53]....
        /*1434*/ 	.word	0x00009780
        /*1438*/ 	.word	0x00000000
        /*143c*/ 	.word	0x00000000
        /*1440*/ 	.short	0x010a
        /*1442*/ 	.byte	0xff
	.zero		1


	//   ....[54]....
        /*1444*/ 	.word	0x000097e0
        /*1448*/ 	.word	0x00000000
        /*144c*/ 	.word	0x00000000
        /*1450*/ 	.short	0x010a
        /*1452*/ 	.byte	0xff
	.zero		1


	//   ....[55]....
        /*1454*/ 	.word	0x00009840
        /*1458*/ 	.word	0x00000000
        /*145c*/ 	.word	0x00000000
        /*1460*/ 	.short	0x010a
        /*1462*/ 	.byte	0xff
	.zero		1


	//   ....[56]....
        /*1464*/ 	.word	0x000098a0
        /*1468*/ 	.word	0x00000000
        /*146c*/ 	.word	0x00000000
        /*1470*/ 	.short	0x010a
        /*1472*/ 	.byte	0xff
	.zero		1


	//   ....[57]....
        /*1474*/ 	.word	0x00009900
        /*1478*/ 	.word	0x00000000
        /*147c*/ 	.word	0x00000000
        /*1480*/ 	.short	0x010a
        /*1482*/ 	.byte	0xff
	.zero		1


	//   ....[58]....
        /*1484*/ 	.word	0x00009960
        /*1488*/ 	.word	0x00000000
        /*148c*/ 	.word	0x00000000
        /*1490*/ 	.short	0x010a
        /*1492*/ 	.byte	0xff
	.zero		1


	//   ....[59]....
        /*1494*/ 	.word	0x000099c0
        /*1498*/ 	.word	0x00000000
        /*149c*/ 	.word	0x00000000
        /*14a0*/ 	.short	0x010a
        /*14a2*/ 	.byte	0xff
	.zero		1


	//   ....[60]....
        /*14a4*/ 	.word	0x00009a20
        /*14a8*/ 	.word	0x00000000
        /*14ac*/ 	.word	0x00000000
        /*14b0*/ 	.short	0x010a
        /*14b2*/ 	.byte	0xff
	.zero		1


	//   ....[61]....
        /*14b4*/ 	.word	0x00009a80
        /*14b8*/ 	.word	0x00000000
        /*14bc*/ 	.word	0x00000000
        /*14c0*/ 	.short	0x010a
        /*14c2*/ 	.byte	0xff
	.zero		1


	//   ....[62]....
        /*14c4*/ 	.word	0x00009ae0
        /*14c8*/ 	.word	0x00000000
        /*14cc*/ 	.word	0x00000000
        /*14d0*/ 	.short	0x010a
        /*14d2*/ 	.byte	0xff
	.zero		1


	//   ....[63]....
        /*14d4*/ 	.word	0x00009b40
        /*14d8*/ 	.word	0x00000000
        /*14dc*/ 	.word	0x00000000
        /*14e0*/ 	.short	0x010a
        /*14e2*/ 	.byte	0xff
	.zero		1


	//   ....[64]....
        /*14e4*/ 	.word	0x00009ba0
        /*14e8*/ 	.word	0x00000000
        /*14ec*/ 	.word	0x00000000
        /*14f0*/ 	.short	0x010a
        /*14f2*/ 	.byte	0xff
	.zero		1


	//   ....[65]....
        /*14f4*/ 	.word	0x00009c00
        /*14f8*/ 	.word	0x00000000
        /*14fc*/ 	.word	0x00000000
        /*1500*/ 	.short	0x010a
        /*1502*/ 	.byte	0xff
	.zero		1


	//   ....[66]....
        /*1504*/ 	.word	0x00009c60
        /*1508*/ 	.word	0x00000000
        /*150c*/ 	.word	0x00000000
        /*1510*/ 	.short	0x010a
        /*1512*/ 	.byte	0xff
	.zero		1


	//   ....[67]....
        /*1514*/ 	.word	0x00009cc0
        /*1518*/ 	.word	0x00000000
        /*151c*/ 	.word	0x00000000
        /*1520*/ 	.short	0x010a
        /*1522*/ 	.byte	0xff
	.zero		1


	//   ....[68]....
        /*1524*/ 	.word	0x00009d20
        /*1528*/ 	.word	0x00000000
        /*152c*/ 	.word	0x00000000
        /*1530*/ 	.short	0x010a
        /*1532*/ 	.byte	0xff
	.zero		1


	//   ....[69]....
        /*1534*/ 	.word	0x00009d80
        /*1538*/ 	.word	0x00000000
        /*153c*/ 	.word	0x00000000
        /*1540*/ 	.short	0x010a
        /*1542*/ 	.byte	0xff
	.zero		1


	//   ....[70]....
        /*1544*/ 	.word	0x00009de0
        /*1548*/ 	.word	0x00000000
        /*154c*/ 	.word	0x00000000
        /*1550*/ 	.short	0x010a
        /*1552*/ 	.byte	0xff
	.zero		1


	//   ....[71]....
        /*1554*/ 	.word	0x00009e40
        /*1558*/ 	.word	0x00000000
        /*155c*/ 	.word	0x00000000
        /*1560*/ 	.short	0x010a
        /*1562*/ 	.byte	0xff
	.zero		1


	//   ....[72]....
        /*1564*/ 	.word	0x00009ea0
        /*1568*/ 	.word	0x00000000
        /*156c*/ 	.word	0x00000000
        /*1570*/ 	.short	0x010a
        /*1572*/ 	.byte	0xff
	.zero		1


	//   ....[73]....
        /*1574*/ 	.word	0x00009f00
        /*1578*/ 	.word	0x00000000
        /*157c*/ 	.word	0x00000000
        /*1580*/ 	.short	0x010a
        /*1582*/ 	.byte	0xff
	.zero		1


	//   ....[74]....
        /*1584*/ 	.word	0x00009f60
        /*1588*/ 	.word	0x00000000
        /*158c*/ 	.word	0x00000000
        /*1590*/ 	.short	0x010a
        /*1592*/ 	.byte	0xff
	.zero		1


	//   ....[75]....
        /*1594*/ 	.word	0x00009fc0
        /*1598*/ 	.word	0x00000000
        /*159c*/ 	.word	0x00000000
        /*15a0*/ 	.short	0x010a
        /*15a2*/ 	.byte	0xff
	.zero		1


	//   ....[76]....
        /*15a4*/ 	.word	0x0000a020
        /*15a8*/ 	.word	0x00000000
        /*15ac*/ 	.word	0x00000000
        /*15b0*/ 	.short	0x010a
        /*15b2*/ 	.byte	0xff
	.zero		1


	//   ....[77]....
        /*15b4*/ 	.word	0x0000a080
        /*15b8*/ 	.word	0x00000000
        /*15bc*/ 	.word	0x00000000
        /*15c0*/ 	.short	0x010a
        /*15c2*/ 	.byte	0xff
	.zero		1


	//   ....[78]....
        /*15c4*/ 	.word	0x0000a0e0
        /*15c8*/ 	.word	0x00000000
        /*15cc*/ 	.word	0x00000000
        /*15d0*/ 	.short	0x010a
        /*15d2*/ 	.byte	0xff
	.zero		1


	//   ....[79]....
        /*15d4*/ 	.word	0x0000a140
        /*15d8*/ 	.word	0x00000000
        /*15dc*/ 	.word	0x00000000
        /*15e0*/ 	.short	0x010a
        /*15e2*/ 	.byte	0xff
	.zero		1


	//   ....[80]....
        /*15e4*/ 	.word	0x0000a1a0
        /*15e8*/ 	.word	0x00000000
        /*15ec*/ 	.word	0x00000000
        /*15f0*/ 	.short	0x010a
        /*15f2*/ 	.byte	0xff
	.zero		1


	//   ....[81]....
        /*15f4*/ 	.word	0x0000a200
        /*15f8*/ 	.word	0x00000000
        /*15fc*/ 	.word	0x00000000
        /*1600*/ 	.short	0x010a
        /*1602*/ 	.byte	0xff
	.zero		1


	//   ....[82]....
        /*1604*/ 	.word	0x0000a260
        /*1608*/ 	.word	0x00000000
        /*160c*/ 	.word	0x00000000
        /*1610*/ 	.short	0x010a
        /*1612*/ 	.byte	0xff
	.zero		1


	//   ....[83]....
        /*1614*/ 	.word	0x0000a2c0
        /*1618*/ 	.word	0x00000000
        /*161c*/ 	.word	0x00000000
        /*1620*/ 	.short	0x010a
        /*1622*/ 	.byte	0xff
	.zero		1


	//   ....[84]....
        /*1624*/ 	.word	0x0000a320
        /*1628*/ 	.word	0x00000000
        /*162c*/ 	.word	0x00000000
        /*1630*/ 	.short	0x010a
        /*1632*/ 	.byte	0xff
	.zero		1


	//   ....[85]....
        /*1634*/ 	.word	0x0000a380
        /*1638*/ 	.word	0x00000000
        /*163c*/ 	.word	0x00000000
        /*1640*/ 	.short	0x010a
        /*1642*/ 	.byte	0xff
	.zero		1


	//   ....[86]....
        /*1644*/ 	.word	0x0000a3e0
        /*1648*/ 	.word	0x00000000
        /*164c*/ 	.word	0x00000000
        /*1650*/ 	.short	0x010a
        /*1652*/ 	.byte	0xff
	.zero		1


	//   ....[87]....
        /*1654*/ 	.word	0x0000a440
        /*1658*/ 	.word	0x00000000
        /*165c*/ 	.word	0x00000000
        /*1660*/ 	.short	0x010a
        /*1662*/ 	.byte	0xff
	.zero		1


	//   ....[88]....
        /*1664*/ 	.word	0x0000a4a0
        /*1668*/ 	.word	0x00000000
        /*166c*/ 	.word	0x00000000
        /*1670*/ 	.short	0x010a
        /*1672*/ 	.byte	0xff
	.zero		1


	//   ....[89]....
        /*1674*/ 	.word	0x0000a500
        /*1678*/ 	.word	0x00000000
        /*167c*/ 	.word	0x00000000
        /*1680*/ 	.short	0x010a
        /*1682*/ 	.byte	0xff
	.zero		1


	//   ....[90]....
        /*1684*/ 	.word	0x0000a560
        /*1688*/ 	.word	0x00000000
        /*168c*/ 	.word	0x00000000
        /*1690*/ 	.short	0x010a
        /*1692*/ 	.byte	0xff
	.zero		1


	//   ....[91]....
        /*1694*/ 	.word	0x0000a5c0
        /*1698*/ 	.word	0x00000000
        /*169c*/ 	.word	0x00000000
        /*16a0*/ 	.short	0x010a
        /*16a2*/ 	.byte	0xff
	.zero		1


	//   ....[92]....
        /*16a4*/ 	.word	0x0000a620
        /*16a8*/ 	.word	0x00000000
        /*16ac*/ 	.word	0x00000000
        /*16b0*/ 	.short	0x010a
        /*16b2*/ 	.byte	0xff
	.zero		1


	//   ....[93]....
        /*16b4*/ 	.word	0x0000a680
        /*16b8*/ 	.word	0x00000000
        /*16bc*/ 	.word	0x00000000
        /*16c0*/ 	.short	0x010a
        /*16c2*/ 	.byte	0xff
	.zero		1


	//   ....[94]....
        /*16c4*/ 	.word	0x0000a6e0
        /*16c8*/ 	.word	0x00000000
        /*16cc*/ 	.word	0x00000000
        /*16d0*/ 	.short	0x010a
        /*16d2*/ 	.byte	0xff
	.zero		1


	//   ....[95]....
        /*16d4*/ 	.word	0x0000a740
        /*16d8*/ 	.word	0x00000000
        /*16dc*/ 	.word	0x00000000
        /*16e0*/ 	.short	0x010a
        /*16e2*/ 	.byte	0xff
	.zero		1


	//   ....[96]....
        /*16e4*/ 	.word	0x0000a7a0
        /*16e8*/ 	.word	0x00000000
        /*16ec*/ 	.word	0x00000000
        /*16f0*/ 	.short	0x010a
        /*16f2*/ 	.byte	0xff
	.zero		1


	//   ....[97]....
        /*16f4*/ 	.word	0x0000a800
        /*16f8*/ 	.word	0x00000000
        /*16fc*/ 	.word	0x00000000
        /*1700*/ 	.short	0x010a
        /*1702*/ 	.byte	0xff
	.zero		1


	//   ....[98]....
        /*1704*/ 	.word	0x0000a860
        /*1708*/ 	.word	0x00000000
        /*170c*/ 	.word	0x00000000
        /*1710*/ 	.short	0x010a
        /*1712*/ 	.byte	0xff
	.zero		1


	//   ....[99]....
        /*1714*/ 	.word	0x0000a8c0
        /*1718*/ 	.word	0x00000000
        /*171c*/ 	.word	0x00000000
        /*1720*/ 	.short	0x010a
        /*1722*/ 	.byte	0xff
	.zero		1


	//   ....[100]....
        /*1724*/ 	.word	0x0000a920
        /*1728*/ 	.word	0x00000000
        /*172c*/ 	.word	0x00000000
        /*1730*/ 	.short	0x010a
        /*1732*/ 	.byte	0xff
	.zero		1


	//   ....[101]....
        /*1734*/ 	.word	0x0000a980
        /*1738*/ 	.word	0x00000000
        /*173c*/ 	.word	0x00000000
        /*1740*/ 	.short	0x010a
        /*1742*/ 	.byte	0xff
	.zero		1


	//   ....[102]....
        /*1744*/ 	.word	0x0000a9e0
        /*1748*/ 	.word	0x00000000
        /*174c*/ 	.word	0x00000000
        /*1750*/ 	.short	0x010a
        /*1752*/ 	.byte	0xff
	.zero		1


	//   ....[103]....
        /*1754*/ 	.word	0x0000aa30
        /*1758*/ 	.word	0x00000000
        /*175c*/ 	.word	0x00000510
        /*1760*/ 	.short	0x010a
        /*1762*/ 	.byte	0xff
	.zero		1


	//   ....[104]....
        /*1764*/ 	.word	0x0000aa90
        /*1768*/ 	.word	0x00000000
        /*176c*/ 	.word	0x000004c0
        /*1770*/ 	.short	0x010a
        /*1772*/ 	.byte	0xff
	.zero		1


	//   ....[105]....
        /*1774*/ 	.word	0x0000aae0
        /*1778*/ 	.word	0x00000000
        /*177c*/ 	.word	0x000004b0
        /*1780*/ 	.short	0x010a
        /*1782*/ 	.byte	0xff
	.zero		1


	//   ....[106]....
        /*1784*/ 	.word	0x0000ab40
        /*1788*/ 	.word	0x00000000
        /*178c*/ 	.word	0x000004c0
        /*1790*/ 	.short	0x010a
        /*1792*/ 	.byte	0xff
	.zero		1


	//   ....[107]....
        /*1794*/ 	.word	0x0000ab90
        /*1798*/ 	.word	0x00000000
        /*179c*/ 	.word	0x000004b0
        /*17a0*/ 	.short	0x010a
        /*17a2*/ 	.byte	0xff
	.zero		1


	//   ....[108]....
        /*17a4*/ 	.word	0x0000abf0
        /*17a8*/ 	.word	0x00000003
        /*17ac*/ 	.word	0x000004f0
        /*17b0*/ 	.short	0x010a
        /*17b2*/ 	.byte	0xff
	.zero		1


	//   ....[109]....
        /*17b4*/ 	.word	0x0000ac50
        /*17b8*/ 	.word	0x00000000
        /*17bc*/ 	.word	0x00000000
        /*17c0*/ 	.short	0x010a
        /*17c2*/ 	.byte	0xff
	.zero		1


	//   ....[110]....
        /*17c4*/ 	.word	0x0000acb0
        /*17c8*/ 	.word	0x00000000
        /*17cc*/ 	.word	0x00000000
        /*17d0*/ 	.short	0x010a
        /*17d2*/ 	.byte	0xff
	.zero		1


	//   ....[111]....
        /*17d4*/ 	.word	0x0000ad10
        /*17d8*/ 	.word	0x00000000
        /*17dc*/ 	.word	0x00000000
        /*17e0*/ 	.short	0x010a
        /*17e2*/ 	.byte	0xff
	.zero		1


	//   ....[112]....
        /*17e4*/ 	.word	0x0000ad70
        /*17e8*/ 	.word	0x00000000
        /*17ec*/ 	.word	0x00000000
        /*17f0*/ 	.short	0x010a
        /*17f2*/ 	.byte	0xff
	.zero		1


	//   ....[113]....
        /*17f4*/ 	.word	0x0000add0
        /*17f8*/ 	.word	0x00000000
        /*17fc*/ 	.word	0x00000000
        /*1800*/ 	.short	0x010a
        /*1802*/ 	.byte	0xff
	.zero		1


	//   ....[114]....
        /*1804*/ 	.word	0x0000ae20
        /*1808*/ 	.word	0x00000000
        /*180c*/ 	.word	0x000004b0
        /*1810*/ 	.short	0x010a
        /*1812*/ 	.byte	0xff
	.zero		1


	//   ....[115]....
        /*1814*/ 	.word	0x0000ae80
        /*1818*/ 	.word	0x00000000
        /*181c*/ 	.word	0x000004a8
        /*1820*/ 	.short	0x010a
        /*1822*/ 	.byte	0xff
	.zero		1


	//   ....[116]....
        /*1824*/ 	.word	0x0000aee0
        /*1828*/ 	.word	0x00000003
        /*182c*/ 	.word	0x00000490
        /*1830*/ 	.short	0x010a
        /*1832*/ 	.byte	0xff
	.zero		1


	//   ....[117]....
        /*1834*/ 	.word	0x0000af40
        /*1838*/ 	.word	0x00000000
        /*183c*/ 	.word	0x00000000
        /*1840*/ 	.short	0x010a
        /*1842*/ 	.byte	0xff
	.zero		1


	//   ....[118]....
        /*1844*/ 	.word	0x0000af90
        /*1848*/ 	.word	0x00000000
        /*184c*/ 	.word	0x000004b0
        /*1850*/ 	.short	0x010a
        /*1852*/ 	.byte	0xff
	.zero		1


	//   ....[119]....
        /*1854*/ 	.word	0x0000afe0
        /*1858*/ 	.word	0x00000000
        /*185c*/ 	.word	0x00000480
        /*1860*/ 	.short	0x010a
        /*1862*/ 	.byte	0xff
	.zero		1


	//   ....[120]....
        /*1864*/ 	.word	0x0000b030
        /*1868*/ 	.word	0x00000040
        /*186c*/ 	.word	0x000004d0
        /*1870*/ 	.short	0x010a
        /*1872*/ 	.byte	0xff
	.zero		1


	//----- nvinfo : EIATTR_NUM_MBARRIERS
	.align		4
.L_47:
        /*1874*/ 	.byte	0x03, 0x38
        /*1876*/ 	.short	0x00a6


	//----- nvinfo : EIATTR_EXIT_INSTR_OFFSETS
	.align		4
        /*1878*/ 	.byte	0x04, 0x1c
        /*187a*/ 	.short	(.L_49 - .L_48)


	//   ....[0]....
.L_48:
        /*187c*/ 	.word	0x000053c0


	//   ....[1]....
        /*1880*/ 	.word	0x000058b0


	//   ....[2]....
        /*1884*/ 	.word	0x00005910


	//   ....[3]....
        /*1888*/ 	.word	0x00006720


	//   ....[4]....
        /*188c*/ 	.word	0x00007360


	//   ....[5]....
        /*1890*/ 	.word	0x000073a0


	//   ....[6]....
        /*1894*/ 	.word	0x00008d40


	//   ....[7]....
        /*1898*/ 	.word	0x00008dc0


	//   ....[8]....
        /*189c*/ 	.word	0x00008df0


	//   ....[9]....
        /*18a0*/ 	.word	0x00008e20


	//----- nvinfo : EIATTR_MAX_THREADS
	.align		4
.L_49:
        /*18a4*/ 	.byte	0x04, 0x05
        /*18a6*/ 	.short	(.L_51 - .L_50)
.L_50:
        /*18a8*/ 	.word	0x00000100
        /*18ac*/ 	.word	0x00000001
        /*18b0*/ 	.word	0x00000001


	//----- nvinfo : EIATTR_CRS_STACK_SIZE
	.align		4
.L_51:
        /*18b4*/ 	.byte	0x04, 0x1e
        /*18b6*/ 	.short	(.L_53 - .L_52)
.L_52:
        /*18b8*/ 	.word	0x00000000


	//----- nvinfo : EIATTR_CBANK_PARAM_SIZE
	.align		4
.L_53:
        /*18bc*/ 	.byte	0x03, 0x19
        /*18be*/ 	.short	0x0800


	//----- nvinfo : EIATTR_PARAM_CBANK
	.align		4
        /*18c0*/ 	.byte	0x04, 0x0a
        /*18c2*/ 	.short	(.L_55 - .L_54)
	.align		4
.L_54:
        /*18c4*/ 	.word	index@(.nv.constant0._ZN7cutlass13device_kernelINS_4gemm6kernel13GemmUniversalIN4cute5tupleIJiiiiEEENS1_10collective13CollectiveMmaINS1_35MainloopSm100TmaUmmaWarpSpecializedILi72ELi2ELi4ENS5_IJNS4_1CILi1EEESB_SB_EEEEENS5_IJNSA_ILi64EEENSA_ILi32EEENSA_ILi16EEEEEENS_6half_tENS5_IJlSB_lEEESI_SJ_NS4_8TiledMMAINS4_8MMA_AtomIJNS4_20SM100_MMA_F16BF16_SSISI_SI_fLi64ELi32ELNS4_4UMMA5MajorE0ELSO_0ELNSN_7ScaleInE0ELSP_0EEEEEENS4_6LayoutISC_NS5_IJNSA_ILi0EEEST_ST_EEEEENS5_IJNS4_10UnderscoreESW_SW_EEEEENS4_13SM90_TMA_LOADENS4_14ComposedLayoutINS4_7SwizzleILi1ELi4ELi3EEENS4_18smem_ptr_flag_bitsILi16EEENSS_INS5_IJNSA_ILi8EEESG_EEENS5_IJSG_SB_EEEEEEEvNS4_8identityESZ_S19_vS1A_EENS_8epilogue10collective18CollectiveEpilogueINS1C_23Sm100TmaWarpSpecializedILi2ELi1ELi16ELb1ELb0EEEJSH_NS5_IJNSS_ISE_SB_EENSS_ISF_SB_EEEEESI_SJ_SI_SJ_NS1C_6fusion15FusionCallbacksIS1G_NS1K_17LinearCombinationISI_fSI_fLNS_15FloatRoundStyleE2EEESH_S1J_JEEENS4_5SM1004TMEM4LOAD26SM100_TMEM_LOAD_16dp256b4xESZ_NS10_INS11_ILi2ELi4ELi3EEES14_NSS_INS5_IJS15_SF_EEENS5_IJSF_SB_EEEEEEENS4_17SM75_U32x4_LDSM_NENS4_14SM90_TMA_STOREES1Y_NS4_17SM90_U32x4_STSM_NENS4_39AutoVectorizingCopyWithAssumedAlignmentILi128EEEEEEvvEEEEvNT_6ParamsE)
        /*18c8*/ 	.short	0x0380
        /*18ca*/ 	.short	0x0800


	//----- nvinfo : EIATTR_SW_WAR
	.align		4
.L_55:
        /*18cc*/ 	.byte	0x04, 0x36
        /*18ce*/ 	.short	(.L_57 - .L_56)
.L_56:
        /*18d0*/ 	.word	0x00000008
.L_57:


//--------------------- .nv.callgraph             --------------------------
	.section	.nv.callgraph,"",@"SHT_CUDA_CALLGRAPH"
	.align	4
	.sectionentsize	8
	.align		4
        /*0000*/ 	.word	0x00000000
	.align		4
        /*0004*/ 	.word	0xffffffff
	.align		4
        /*0008*/ 	.word	index@(_ZN7cutlass13device_kernelINS_4gemm6kernel13GemmUniversalIN4cute5tupleIJiiiiEEENS1_10collective13CollectiveMmaINS1_35MainloopSm100TmaUmmaWarpSpecializedILi72ELi2ELi4ENS5_IJNS4_1CILi1EEESB_SB_EEEEENS5_IJNSA_ILi64EEENSA_ILi32EEENSA_ILi16EEEEEENS_6half_tENS5_IJlSB_lEEESI_SJ_NS4_8TiledMMAINS4_8MMA_AtomIJNS4_20SM100_MMA_F16BF16_SSISI_SI_fLi64ELi32ELNS4_4UMMA5MajorE0ELSO_0ELNSN_7ScaleInE0ELSP_0EEEEEENS4_6LayoutISC_NS5_IJNSA_ILi0EEEST_ST_EEEEENS5_IJNS4_10UnderscoreESW_SW_EEEEENS4_13SM90_TMA_LOADENS4_14ComposedLayoutINS4_7SwizzleILi1ELi4ELi3EEENS4_18smem_ptr_flag_bitsILi16EEENSS_INS5_IJNSA_ILi8EEESG_EEENS5_IJSG_SB_EEEEEEEvNS4_8identityESZ_S19_vS1A_EENS_8epilogue10collective18CollectiveEpilogueINS1C_23Sm100TmaWarpSpecializedILi2ELi1ELi16ELb1ELb0EEEJSH_NS5_IJNSS_ISE_SB_EENSS_ISF_SB_EEEEESI_SJ_SI_SJ_NS1C_6fusion15FusionCallbacksIS1G_NS1K_17LinearCombinationISI_fSI_fLNS_15FloatRoundStyleE2EEESH_S1J_JEEENS4_5SM1004TMEM4LOAD26SM100_TMEM_LOAD_16dp256b4xESZ_NS10_INS11_ILi2ELi4ELi3EEES14_NSS_INS5_IJS15_SF_EEENS5_IJSF_SB_EEEEEEENS4_17SM75_U32x4_LDSM_NENS4_14SM90_TMA_STOREES1Y_NS4_17SM90_U32x4_STSM_NENS4_39AutoVectorizingCopyWithAssumedAlignmentILi128EEEEEEvvEEEEvNT_6ParamsE)
	.align		4
        /*000c*/ 	.word	index@(__assertfail)
	.align		4
        /*0010*/ 	.word	0x00000000
	.align		4
        /*0014*/ 	.word	0xfffffffe
	.align		4
        /*0018*/ 	.word	0x00000000
	.align		4
        /*001c*/ 	.word	0xfffffffd
	.align		4
        /*0020*/ 	.word	0x00000000
	.align		4
        /*0024*/ 	.word	0xfffffffc


//--------------------- .nv.constant4             --------------------------
	.section	.nv.constant4,"a",@progbits
	.align	8
	.align		8
.nv.constant4:
        /*0000*/ 	.dword	__assertfail
	.align		8
        /*0008*/ 	.dword	__unnamed_1
	.align		8
        /*0010*/ 	.dword	__unnamed_2
	.align		8
        /*0018*/ 	.dword	_ZN40_INTERNAL_181274e9_4_k_cu_9fe7377d_146184cuda3std3__45__cpo5beginE
	.align		8
        /*0020*/ 	.dword	_ZN40_INTERNAL_181274e9_4_k_cu_9fe7377d_146184cuda3std3__45__cpo3endE
	.align		8
        /*0028*/ 	.dword	_ZN40_INTERNAL_181274e9_4_k_cu_9fe7377d_146184cuda3std3__45__cpo6cbeginE
	.align		8
        /*0030*/ 	.dword	_ZN40_INTERNAL_181274e9_4_k_cu_9fe7377d_146184cuda3std3__45__cpo4cendE
	.align		8
        /*0038*/ 	.dword	_ZN40_INTERNAL_181274e9_4_k_cu_9fe7377d_146184cuda3std3__442_GLOBAL__N__181274e9_4_k_cu_9fe7377d_146186ignoreE
	.align		8
        /*0040*/ 	.dword	_ZN40_INTERNAL_181274e9_4_k_cu_9fe7377d_146184cuda3std3__419piecewise_constructE
	.align		8
        /*0048*/ 	.dword	_ZN40_INTERNAL_181274e9_4_k_cu_9fe7377d_146184cuda3std3__48in_placeE
	.align		8
        /*0050*/ 	.dword	_ZN40_INTERNAL_181274e9_4_k_cu_9fe7377d_146184cuda3std6ranges3__45__cpo4swapE
	.align		8
        /*0058*/ 	.dword	_ZN40_INTERNAL_181274e9_4_k_cu_9fe7377d_146184cuda3std6ranges3__45__cpo9iter_moveE
	.align		8
        /*0060*/ 	.dword	_ZN40_INTERNAL_181274e9_4_k_cu_9fe7377d_146184cute7productE
	.align		8
        /*0068*/ 	.dword	_ZN40_INTERNAL_181274e9_4_k_cu_9fe7377d_146184cute1_E
	.align		8
        /*0070*/ 	.dword	$str$25
	.align		8
        /*0078*/ 	.dword	$str$26
	.align		8
        /*0080*/ 	.dword	$str$27
	.align		8
        /*0088*/ 	.dword	$str$28


//--------------------- .text._ZN7cutlass13device_kernelINS_4gemm6kernel13GemmUniversalIN4cute5tupleIJiiiiEEENS1_10collective13CollectiveMmaINS1_35MainloopSm100TmaUmmaWarpSpecializedILi72ELi2ELi4ENS5_IJNS4_1CILi1EEESB_SB_EEEEENS5_IJNSA_ILi64EEENSA_ILi32EEENSA_ILi16EEEEEENS_6half_tENS5_IJlSB_lEEESI_SJ_NS4_8TiledMMAINS4_8MMA_AtomIJNS4_20SM100_MMA_F16BF16_SSISI_SI_fLi64ELi32ELNS4_4UMMA5MajorE0ELSO_0ELNSN_7ScaleInE0ELSP_0EEEEEENS4_6LayoutISC_NS5_IJNSA_ILi0EEEST_ST_EEEEENS5_IJNS4_10UnderscoreESW_SW_EEEEENS4_13SM90_TMA_LOADENS4_14ComposedLayoutINS4_7SwizzleILi1ELi4ELi3EEENS4_18smem_ptr_flag_bitsILi16EEENSS_INS5_IJNSA_ILi8EEESG_EEENS5_IJSG_SB_EEEEEEEvNS4_8identityESZ_S19_vS1A_EENS_8epilogue10collective18CollectiveEpilogueINS1C_23Sm100TmaWarpSpecializedILi2ELi1ELi16ELb1ELb0EEEJSH_NS5_IJNSS_ISE_SB_EENSS_ISF_SB_EEEEESI_SJ_SI_SJ_NS1C_6fusion15FusionCallbacksIS1G_NS1K_17LinearCombinationISI_fSI_fLNS_15FloatRoundStyleE2EEESH_S1J_JEEENS4_5SM1004TMEM4LOAD26SM100_TMEM_LOAD_16dp256b4xESZ_NS10_INS11_ILi2ELi4ELi3EEES14_NSS_INS5_IJS15_SF_EEENS5_IJSF_SB_EEEEEEENS4_17SM75_U32x4_LDSM_NENS4_14SM90_TMA_STOREES1Y_NS4_17SM90_U32x4_STSM_NENS4_39AutoVectorizingCopyWithAssumedAlignmentILi128EEEEEEvvEEEEvNT_6ParamsE --------------------------
	.section	.text._ZN7cutlass13device_kernelINS_4gemm6kernel13GemmUniversalIN4cute5tupleIJiiiiEEENS1_10collective13CollectiveMmaINS1_35MainloopSm100TmaUmmaWarpSpecializedILi72ELi2ELi4ENS5_IJNS4_1CILi1EEESB_SB_EEEEENS5_IJNSA_ILi64EEENSA_ILi32EEENSA_ILi16EEEEEENS_6half_tENS5_IJlSB_lEEESI_SJ_NS4_8TiledMMAINS4_8MMA_AtomIJNS4_20SM100_MMA_F16BF16_SSISI_SI_fLi64ELi32ELNS4_4UMMA5MajorE0ELSO_0ELNSN_7ScaleInE0ELSP_0EEEEEENS4_6LayoutISC_NS5_IJNSA_ILi0EEEST_ST_EEEEENS5_IJNS4_10UnderscoreESW_SW_EEEEENS4_13SM90_TMA_LOADENS4_14ComposedLayoutINS4_7SwizzleILi1ELi4ELi3EEENS4_18smem_ptr_flag_bitsILi16EEENSS_INS5_IJNSA_ILi8EEESG_EEENS5_IJSG_SB_EEEEEEEvNS4_8identityESZ_S19_vS1A_EENS_8epilogue10collective18CollectiveEpilogueINS1C_23Sm100TmaWarpSpecializedILi2ELi1ELi16ELb1ELb0EEEJSH_NS5_IJNSS_ISE_SB_EENSS_ISF_SB_EEEEESI_SJ_SI_SJ_NS1C_6fusion15FusionCallbacksIS1G_NS1K_17LinearCombinationISI_fSI_fLNS_15FloatRoundStyleE2EEESH_S1J_JEEENS4_5SM1004TMEM4LOAD26SM100_TMEM_LOAD_16dp256b4xESZ_NS10_INS11_ILi2ELi4ELi3EEES14_NSS_INS5_IJS15_SF_EEENS5_IJSF_SB_EEEEEEENS4_17SM75_U32x4_LDSM_NENS4_14SM90_TMA_STOREES1Y_NS4_17SM90_U32x4_STSM_NENS4_39AutoVectorizingCopyWithAssumedAlignmentILi128EEEEEEvvEEEEvNT_6ParamsE,"ax",@progbits
	.align	128
.text._ZN7cutlass13device_kernelINS_4gemm6kernel13GemmUniversalIN4cute5tupleIJiiiiEEENS1_10collective13CollectiveMmaINS1_35MainloopSm100TmaUmmaWarpSpecializedILi72ELi2ELi4ENS5_IJNS4_1CILi1EEESB_SB_EEEEENS5_IJNSA_ILi64EEENSA_ILi32EEENSA_ILi16EEEEEENS_6half_tENS5_IJlSB_lEEESI_SJ_NS4_8TiledMMAINS4_8MMA_AtomIJNS4_20SM100_MMA_F16BF16_SSISI_SI_fLi64ELi32ELNS4_4UMMA5MajorE0ELSO_0ELNSN_7ScaleInE0ELSP_0EEEEEENS4_6LayoutISC_NS5_IJNSA_ILi0EEEST_ST_EEEEENS5_IJNS4_10UnderscoreESW_SW_EEEEENS4_13SM90_TMA_LOADENS4_14ComposedLayoutINS4_7SwizzleILi1ELi4ELi3EEENS4_18smem_ptr_flag_bitsILi16EEENSS_INS5_IJNSA_ILi8EEESG_EEENS5_IJSG_SB_EEEEEEEvNS4_8identityESZ_S19_vS1A_EENS_8epilogue10collective18CollectiveEpilogueINS1C_23Sm100TmaWarpSpecializedILi2ELi1ELi16ELb1ELb0EEEJSH_NS5_IJNSS_ISE_SB_EENSS_ISF_SB_EEEEESI_SJ_SI_SJ_NS1C_6fusion15FusionCallbacksIS1G_NS1K_17LinearCombinationISI_fSI_fLNS_15FloatRoundStyleE2EEESH_S1J_JEEENS4_5SM1004TMEM4LOAD26SM100_TMEM_LOAD_16dp256b4xESZ_NS10_INS11_ILi2ELi4ELi3EEES14_NSS_INS5_IJS15_SF_EEENS5_IJSF_SB_EEEEEEENS4_17SM75_U32x4_LDSM_NENS4_14SM90_TMA_STOREES1Y_NS4_17SM90_U32x4_STSM_NENS4_39AutoVectorizingCopyWithAssumedAlignmentILi128EEEEEEvvEEEEvNT_6ParamsE:
        .type           _ZN7cutlass13device_kernelINS_4gemm6kernel13GemmUniversalIN4cute5tupleIJiiiiEEENS1_10collective13CollectiveMmaINS1_35MainloopSm100TmaUmmaWarpSpecializedILi72ELi2ELi4ENS5_IJNS4_1CILi1EEESB_SB_EEEEENS5_IJNSA_ILi64EEENSA_ILi32EEENSA_ILi16EEEEEENS_6half_tENS5_IJlSB_lEEESI_SJ_NS4_8TiledMMAINS4_8MMA_AtomIJNS4_20SM100_MMA_F16BF16_SSISI_SI_fLi64ELi32ELNS4_4UMMA5MajorE0ELSO_0ELNSN_7ScaleInE0ELSP_0EEEEEENS4_6LayoutISC_NS5_IJNSA_ILi0EEEST_ST_EEEEENS5_IJNS4_10UnderscoreESW_SW_EEEEENS4_13SM90_TMA_LOADENS4_14ComposedLayoutINS4_7SwizzleILi1ELi4ELi3EEENS4_18smem_ptr_flag_bitsILi16EEENSS_INS5_IJNSA_ILi8EEESG_EEENS5_IJSG_SB_EEEEEEEvNS4_8identityESZ_S19_vS1A_EENS_8epilogue10collective18CollectiveEpilogueINS1C_23Sm100TmaWarpSpecializedILi2ELi1ELi16ELb1ELb0EEEJSH_NS5_IJNSS_ISE_SB_EENSS_ISF_SB_EEEEESI_SJ_SI_SJ_NS1C_6fusion15FusionCallbacksIS1G_NS1K_17LinearCombinationISI_fSI_fLNS_15FloatRoundStyleE2EEESH_S1J_JEEENS4_5SM1004TMEM4LOAD26SM100_TMEM_LOAD_16dp256b4xESZ_NS10_INS11_ILi2ELi4ELi3EEES14_NSS_INS5_IJS15_SF_EEENS5_IJSF_SB_EEEEEEENS4_17SM75_U32x4_LDSM_NENS4_14SM90_TMA_STOREES1Y_NS4_17SM90_U32x4_STSM_NENS4_39AutoVectorizingCopyWithAssumedAlignmentILi128EEEEEEvvEEEEvNT_6ParamsE,@function
        .size           _ZN7cutlass13device_kernelINS_4gemm6kernel13GemmUniversalIN4cute5tupleIJiiiiEEENS1_10collective13CollectiveMmaINS1_35MainloopSm100TmaUmmaWarpSpecializedILi72ELi2ELi4ENS5_IJNS4_1CILi1EEESB_SB_EEEEENS5_IJNSA_ILi64EEENSA_ILi32EEENSA_ILi16EEEEEENS_6half_tENS5_IJlSB_lEEESI_SJ_NS4_8TiledMMAINS4_8MMA_AtomIJNS4_20SM100_MMA_F16BF16_SSISI_SI_fLi64ELi32ELNS4_4UMMA5MajorE0ELSO_0ELNSN_7ScaleInE0ELSP_0EEEEEENS4_6LayoutISC_NS5_IJNSA_ILi0EEEST_ST_EEEEENS5_IJNS4_10UnderscoreESW_SW_EEEEENS4_13SM90_TMA_LOADENS4_14ComposedLayoutINS4_7SwizzleILi1ELi4ELi3EEENS4_18smem_ptr_flag_bitsILi16EEENSS_INS5_IJNSA_ILi8EEESG_EEENS5_IJSG_SB_EEEEEEEvNS4_8identityESZ_S19_vS1A_EENS_8epilogue10collective18CollectiveEpilogueINS1C_23Sm100TmaWarpSpecializedILi2ELi1ELi16ELb1ELb0EEEJSH_NS5_IJNSS_ISE_SB_EENSS_ISF_SB_EEEEESI_SJ_SI_SJ_NS1C_6fusion15FusionCallbacksIS1G_NS1K_17LinearCombinationISI_fSI_fLNS_15FloatRoundStyleE2EEESH_S1J_JEEENS4_5SM1004TMEM4LOAD26SM100_TMEM_LOAD_16dp256b4xESZ_NS10_INS11_ILi2ELi4ELi3EEES14_NSS_INS5_IJS15_SF_EEENS5_IJSF_SB_EEEEEEENS4_17SM75_U32x4_LDSM_NENS4_14SM90_TMA_STOREES1Y_NS4_17SM90_U32x4_STSM_NENS4_39AutoVectorizingCopyWithAssumedAlignmentILi128EEEEEEvvEEEEvNT_6ParamsE,(.L_x_342 - _ZN7cutlass13device_kernelINS_4gemm6kernel13GemmUniversalIN4cute5tupleIJiiiiEEENS1_10collective13CollectiveMmaINS1_35MainloopSm100TmaUmmaWarpSpecializedILi72ELi2ELi4ENS5_IJNS4_1CILi1EEESB_SB_EEEEENS5_IJNSA_ILi64EEENSA_ILi32EEENSA_ILi16EEEEEENS_6half_tENS5_IJlSB_lEEESI_SJ_NS4_8TiledMMAINS4_8MMA_AtomIJNS4_20SM100_MMA_F16BF16_SSISI_SI_fLi64ELi32ELNS4_4UMMA5MajorE0ELSO_0ELNSN_7ScaleInE0ELSP_0EEEEEENS4_6LayoutISC_NS5_IJNSA_ILi0EEEST_ST_EEEEENS5_IJNS4_10UnderscoreESW_SW_EEEEENS4_13SM90_TMA_LOADENS4_14ComposedLayoutINS4_7SwizzleILi1ELi4ELi3EEENS4_18smem_ptr_flag_bitsILi16EEENSS_INS5_IJNSA_ILi8EEESG_EEENS5_IJSG_SB_EEEEEEEvNS4_8identityESZ_S19_vS1A_EENS_8epilogue10collective18CollectiveEpilogueINS1C_23Sm100TmaWarpSpecializedILi2ELi1ELi16ELb1ELb0EEEJSH_NS5_IJNSS_ISE_SB_EENSS_ISF_SB_EEEEESI_SJ_SI_SJ_NS1C_6fusion15FusionCallbacksIS1G_NS1K_17LinearCombinationISI_fSI_fLNS_15FloatRoundStyleE2EEESH_S1J_JEEENS4_5SM1004TMEM4LOAD26SM100_TMEM_LOAD_16dp256b4xESZ_NS10_INS11_ILi2ELi4ELi3EEES14_NSS_INS5_IJS15_SF_EEENS5_IJSF_SB_EEEEEEENS4_17SM75_U32x4_LDSM_NENS4_14SM90_TMA_STOREES1Y_NS4_17SM90_U32x4_STSM_NENS4_39AutoVectorizingCopyWithAssumedAlignmentILi128EEEEEEvvEEEEvNT_6ParamsE)
        .other          _ZN7cutlass13device_kernelINS_4gemm6kernel13GemmUniversalIN4cute5tupleIJiiiiEEENS1_10collective13CollectiveMmaINS1_35MainloopSm100TmaUmmaWarpSpecializedILi72ELi2ELi4ENS5_IJNS4_1CILi1EEESB_SB_EEEEENS5_IJNSA_ILi64EEENSA_ILi32EEENSA_ILi16EEEEEENS_6half_tENS5_IJlSB_lEEESI_SJ_NS4_8TiledMMAINS4_8MMA_AtomIJNS4_20SM100_MMA_F16BF16_SSISI_SI_fLi64ELi32ELNS4_4UMMA5MajorE0ELSO_0ELNSN_7ScaleInE0ELSP_0EEEEEENS4_6LayoutISC_NS5_IJNSA_ILi0EEEST_ST_EEEEENS5_IJNS4_10UnderscoreESW_SW_EEEEENS4_13SM90_TMA_LOADENS4_14ComposedLayoutINS4_7SwizzleILi1ELi4ELi3EEENS4_18smem_ptr_flag_bitsILi16EEENSS_INS5_IJNSA_ILi8EEESG_EEENS5_IJSG_SB_EEEEEEEvNS4_8identityESZ_S19_vS1A_EENS_8epilogue10collective18CollectiveEpilogueINS1C_23Sm100TmaWarpSpecializedILi2ELi1ELi16ELb1ELb0EEEJSH_NS5_IJNSS_ISE_SB_EENSS_ISF_SB_EEEEESI_SJ_SI_SJ_NS1C_6fusion15FusionCallbacksIS1G_NS1K_17LinearCombinationISI_fSI_fLNS_15FloatRoundStyleE2EEESH_S1J_JEEENS4_5SM1004TMEM4LOAD26SM100_TMEM_LOAD_16dp256b4xESZ_NS10_INS11_ILi2ELi4ELi3EEES14_NSS_INS5_IJS15_SF_EEENS5_IJSF_SB_EEEEEEENS4_17SM75_U32x4_LDSM_NENS4_14SM90_TMA_STOREES1Y_NS4_17SM90_U32x4_STSM_NENS4_39AutoVectorizingCopyWithAssumedAlignmentILi128EEEEEEvvEEEEvNT_6ParamsE,@"STO_CUDA_ENTRY STV_DEFAULT"
_ZN7cutlass13device_kernelINS_4gemm6kernel13GemmUniversalIN4cute5tupleIJiiiiEEENS1_10collective13CollectiveMmaINS1_35MainloopSm100TmaUmmaWarpSpecializedILi72ELi2ELi4ENS5_IJNS4_1CILi1EEESB_SB_EEEEENS5_IJNSA_ILi64EEENSA_ILi32EEENSA_ILi16EEEEEENS_6half_tENS5_IJlSB_lEEESI_SJ_NS4_8TiledMMAINS4_8MMA_AtomIJNS4_20SM100_MMA_F16BF16_SSISI_SI_fLi64ELi32ELNS4_4UMMA5MajorE0ELSO_0ELNSN_7ScaleInE0ELSP_0EEEEEENS4_6LayoutISC_NS5_IJNSA_ILi0EEEST_ST_EEEEENS5_IJNS4_10UnderscoreESW_SW_EEEEENS4_13SM90_TMA_LOADENS4_14ComposedLayoutINS4_7SwizzleILi1ELi4ELi3EEENS4_18smem_ptr_flag_bitsILi16EEENSS_INS5_IJNSA_ILi8EEESG_EEENS5_IJSG_SB_EEEEEEEvNS4_8identityESZ_S19_vS1A_EENS_8epilogue10collective18CollectiveEpilogueINS1C_23Sm100TmaWarpSpecializedILi2ELi1ELi16ELb1ELb0EEEJSH_NS5_IJNSS_ISE_SB_EENSS_ISF_SB_EEEEESI_SJ_SI_SJ_NS1C_6fusion15FusionCallbacksIS1G_NS1K_17LinearCombinationISI_fSI_fLNS_15FloatRoundStyleE2EEESH_S1J_JEEENS4_5SM1004TMEM4LOAD26SM100_TMEM_LOAD_16dp256b4xESZ_NS10_INS11_ILi2ELi4ELi3EEES14_NSS_INS5_IJS15_SF_EEENS5_IJSF_SB_EEEEEEENS4_17SM75_U32x4_LDSM_NENS4_14SM90_TMA_STOREES1Y_NS4_17SM90_U32x4_STSM_NENS4_39AutoVectorizingCopyWithAssumedAlignmentILi128EEEEEEvvEEEEvNT_6ParamsE:
[----:B------:R-:W1:Y:S01]  /*0000*/  LDC R1, c[0x0][0x37c] ;  /* 0x0000df00ff017b82 */ /* 0x000e620000000800 */
[----:B------:R-:W2:Y:S01]  /*0010*/  S2R R86, SR_TID.X ;  /* 0x0000000000567919 */ /* 0x000ea20000002100 */
[----:B------:R-:W3:Y:S01]  /*0020*/  LDCU.64 UR4, c[0x0][0x890] ;  /* 0x00011200ff0477ac */ /* 0x000ee20008000a00 */
[----:B------:R-:W-:Y:S02]  /*0030*/  PRMT R70, RZ, 0x7610, R70 ;  /* 0x00007610ff467816 */ /* 0x000fe40000000046 */
[----:B------:R-:W-:Y:S01]  /*0040*/  ELECT P5, URZ, PT ;  /* 0x0000000000ff782f */ /* 0x000fe200038a0000 */
[----:B------:R-:W4:Y:S01]  /*0050*/  LDCU.64 UR40, c[0x0][0x358] ;  /* 0x00006b00ff2877ac */ /* 0x000f220008000a00 */
[----:B---3--:R-:W-:-:S04]  /*0060*/  UISETP.NE.U32.AND UP0, UPT, UR4, URZ, UPT ;  /* 0x000000ff0400728c */ /* 0x008fc8000bf05070 */
[----:B------:R-:W-:Y:S01]  /*0070*/  UISETP.NE.AND.EX UP0, UPT, UR5, URZ, UPT, UP0 ;  /* 0x000000ff0500728c */ /* 0x000fe2000bf05300 */
[----:B--2---:R-:W-:-:S05]  /*0080*/  SHF.R.U32.HI R75, RZ, 0x5, R86 ;  /* 0x00000005ff4b7819 */ /* 0x004fca0000011656 */
[----:B------:R-:W2:Y:S02]  /*0090*/  SHFL.IDX PT, R0, R75, RZ, 0x1f ;  /* 0x00001fff4b007589 */ /* 0x000ea400000e0000 */
[----:B--2---:R-:W-:Y:S01]  /*00a0*/  R2UR UR8, R0 ;  /* 0x00000000000872ca */ /* 0x004fe200000e0000 */
[----:B-1--4-:R-:W-:-:S14]  /*00b0*/  BRA.U UP0, `(.L_x_0) ;  /* 0x00000001002c7547 */ /* 0x012fdc000b800000 */
[----:B------:R-:W1:Y:S02]  /*00c0*/  LDCU.64 UR6, c[0x0][0x888] ;  /* 0x00011100ff0677ac */ /* 0x000e640008000a00 */
[----:B-1----:R-:W-:-:S04]  /*00d0*/  UISETP.NE.U32.AND UP0, UPT, UR6, URZ, UPT ;  /* 0x000000ff0600728c */ /* 0x002fc8000bf05070 */
[----:B------:R-:W-:-:S09]  /*00e0*/  UISETP.NE.AND.EX UP0, UPT, UR7, URZ, UPT, UP0 ;  /* 0x000000ff0700728c */ /* 0x000fd2000bf05300 */
[----:B------:R-:W-:Y:S05]  /*00f0*/  BRA.U !UP0, `(.L_x_1) ;  /* 0x0000000108107547 */ /* 0x000fea000b800000 */
[----:B------:R-:W1:Y:S02]  /*0100*/  LDC.64 R2, c[0x0][0x888] ;  /* 0x00022200ff027b82 */ /* 0x000e640000000a00 */
[----:B-1----:R1:W5:Y:S01]  /*0110*/  LDG.E R35, desc[UR40][R2.64] ;  /* 0x0000002802237981 */ /* 0x002362000c1e1900 */
[----:B------:R-:W-:Y:S01]  /*0120*/  HFMA2 R70, -RZ, RZ, 0, 5.9604644775390625e-08 ;  /* 0x00000001ff467431 */ /* 0x000fe200000001ff */
[----:B------:R-:W-:Y:S05]  /*0130*/  BRA `(.L_x_0) ;  /* 0x00000000000c7947 */ /* 0x000fea0003800000 */
.L_x_1:
[----:B------:R-:W1:Y:S01]  /*0140*/  LDCU UR6, c[0x0][0x880] ;  /* 0x00011000ff0677ac */ /* 0x000e620008000800 */
[----:B------:R-:W-:Y:S01]  /*0150*/  HFMA2 R70, -RZ, RZ, 0, 5.9604644775390625e-08 ;  /* 0x00000001ff467431 */ /* 0x000fe200000001ff */
[----:B-1----:R-:W-:-:S07]  /*0160*/  MOV R35, UR6 ;  /* 0x0000000600237c02 */ /* 0x002fce0008000f00 */
.L_x_0:
[----:B------:R-:W2:Y:S02]  /*0170*/  LDCU.64 UR6, c[0x0][0x8b0] ;  /* 0x00011600ff0677ac */ /* 0x000ea40008000a00 */
[----:B--2---:R-:W-:-:S04]  /*0180*/  UISETP.NE.U32.AND UP0, UPT, UR6, URZ, UPT ;  /* 0x000000ff0600728c */ /* 0x004fc8000bf05070 */
[----:B------:R-:W-:-:S09]  /*0190*/  UISETP.NE.AND.EX UP0, UPT, UR7, URZ, UPT, UP0 ;  /* 0x000000ff0700728c */ /* 0x000fd2000bf05300 */
[----:B------:R-:W-:Y:S05]  /*01a0*/  BRA.U UP0, `(.L_x_2) ;  /* 0x0000000100247547 */ /* 0x000fea000b800000 */
[----:B------:R-:W2:Y:S02]  /*01b0*/  LDCU.64 UR6, c[0x0][0x8a8] ;  /* 0x00011500ff0677ac */ /* 0x000ea40008000a00 */
[----:B--2---:R-:W-:-:S04]  /*01c0*/  UISETP.NE.U32.AND UP0, UPT, UR6, URZ, UPT ;  /* 0x000000ff0600728c */ /* 0x004fc8000bf05070 */
[----:B------:R-:W-:-:S09]  /*01d0*/  UISETP.NE.AND.EX UP0, UPT, UR7, URZ, UPT, UP0 ;  /* 0x000000ff0700728c */ /* 0x000fd2000bf05300 */
[----:B------:R-:W-:Y:S05]  /*01e0*/  BRA.U !UP0, `(.L_x_3) ;  /* 0x00000001080c7547 */ /* 0x000fea000b800000 */
[----:B-1----:R-:W1:Y:S02]  /*01f0*/  LDC.64 R2, c[0x0][0x8a8] ;  /* 0x00022a00ff027b82 */ /* 0x002e640000000a00 */
[----:B-1----:R2:W5:Y:S01]  /*0200*/  LDG.E R33, desc[UR40][R2.64] ;  /* 0x0000002802217981 */ /* 0x002562000c1e1900 */
[----:B------:R-:W-:Y:S05]  /*0210*/  BRA `(.L_x_2) ;  /* 0x0000000000087947 */ /* 0x000fea0003800000 */
.L_x_3:
[----:B------:R-:W2:Y:S02]  /*0220*/  LDCU UR6, c[0x0][0x8a0] ;  /* 0x00011400ff0677ac */ /* 0x000ea40008000800 */
[----:B--2---:R-:W-:Y:S02]  /*0230*/  MOV R33, UR6 ;  /* 0x0000000600217c02 */ /* 0x004fe40008000f00 */
.L_x_2:
[----:B------:R-:W-:Y:S01]  /*0240*/  IMAD.U32 R0, RZ, RZ, UR8 ;  /* 0x00000008ff007e24 */ /* 0x000fe2000f8e00ff */
[----:B------:R-:W-:Y:S04]  /*0250*/  BSSY.RECONVERGENT B0, `(.L_x_4) ;  /* 0x000000c000007945 */ /* 0x000fe80003800200 */
[C---:B------:R-:W-:Y:S02]  /*0260*/  ISETP.NE.OR P1, PT, R0.reuse, 0x1, !P5 ;  /* 0x000000010000780c */ /* 0x040fe40006f25670 */
[----:B------:R-:W-:-:S11]  /*0270*/  ISETP.NE.OR P0, PT, R0, 0x3, !P5 ;  /* 0x000000030000780c */ /* 0x000fd60006f05670 */
[----:B------:R-:W-:Y:S05]  /*0280*/  @P1 BRA `(.L_x_5) ;  /* 0x0000000000201947 */ /* 0x000fea0003800000 */
[----:B------:R-:W3:Y:S02]  /*0290*/  LDCU.64 UR6, c[0x0][0x348] ;  /* 0x00006900ff0677ac */ /* 0x000ee40008000a00 */
[----:B---3--:R-:W-:Y:S02]  /*02a0*/  UIADD3 UR10, UP1, UPT, UR6, 0x80, URZ ;  /* 0x00000080060a7890 */ /* 0x008fe4000ff3e0ff */
[----:B------:R-:W-:Y:S02]  /*02b0*/  UIADD3 UR6, UP0, UPT, UR6, 0x180, URZ ;  /* 0x0000018006067890 */ /* 0x000fe4000ff1e0ff */
[----:B------:R-:W-:Y:S02]  /*02c0*/  UIADD3.X UR11, UPT, UPT, URZ, UR7, URZ, UP1, !UPT ;  /* 0x00000007ff0b7290 */ /* 0x000fe40008ffe4ff */
[----:B------:R-:W-:-:S07]  /*02d0*/  UIADD3.X UR7, UPT, UPT, URZ, UR7, URZ, UP0, !UPT ;  /* 0x00000007ff077290 */ /* 0x000fce00087fe4ff */
[----:B------:R3:W-:Y:S02]  /*02e0*/  UTMACCTL.PF [UR10] ;  /* 0x000000000a0079b9 */ /* 0x0007e40008040000 */
[----:B------:R3:W-:Y:S02]  /*02f0*/  UTMACCTL.PF [UR6] ;  /* 0x00000000060079b9 */ /* 0x0007e40008040000 */
[----:B---3--:R-:W-:Y:S01]  /*0300*/  NOP ;  /* 0x0000000000007918 */ /* 0x008fe20000000000 */
.L_x_5:
[----:B------:R-:W-:Y:S05]  /*0310*/  BSYNC.RECONVERGENT B0 ;  /* 0x0000000000007941 */ /* 0x000fea0003800200 */
.L_x_4:
[----:B------:R-:W-:Y:S04]  /*0320*/  BSSY.RECONVERGENT B0, `(.L_x_6) ;  /* 0x000000a000007945 */ /* 0x000fe80003800200 */
        /* <DEDUP_REMOVED lines=9> */
.L_x_7:
[----:B------:R-:W-:Y:S05]  /*03c0*/  BSYNC.RECONVERGENT B0 ;  /* 0x0000000000007941 */ /* 0x000fea0003800200 */
.L_x_6:
[----:B------:R-:W3:Y:S01]  /*03d0*/  LDCU.64 UR6, c[0x0][0x888] ;  /* 0x00011100ff0677ac */ /* 0x000ee20008000a00 */
[----:B------:R-:W-:Y:S02]  /*03e0*/  UISETP.EQ.U32.AND UP1, UPT, UR4, URZ, UPT ;  /* 0x000000ff0400728c */ /* 0x000fe4000bf22070 */
[----:B------:R-:W-:Y:S02]  /*03f0*/  UPLOP3.LUT UP2, UPT, UPT, UPT, UPT, 0x80, 0x8 ;  /* 0x000000000008789c */ /* 0x000fe40003f4f070 */
[----:B---3--:R-:W-:-:S04]  /*0400*/  UISETP.NE.U32.AND UP0, UPT, UR6, URZ, UPT ;  /* 0x000000ff0600728c */ /* 0x008fc8000bf05070 */
[----:B------:R-:W-:-:S04]  /*0410*/  UISETP.NE.AND.EX UP0, UPT, UR7, URZ, UPT, UP0 ;  /* 0x000000ff0700728c */ /* 0x000fc8000bf05300 */
[----:B------:R-:W-:-:S04]  /*0420*/  UISETP.EQ.OR.EX UP3, UPT, UR5, URZ, !UP0, UP1 ;  /* 0x000000ff0500728c */ /* 0x000fc8000c762710 */
[----:B------:R-:W-:-:S05]  /*0430*/  UP2UR UR46, UPR, URZ, 0x8 ;  /* 0x00000008ff2e7883 */ /* 0x000fca0008000000 */
[----:B------:R-:W-:Y:S07]  /*0440*/  BRA.U !UP3, `(.L_x_8) ;  /* 0x000000010b207547 */ /* 0x000fee000b800000 */
[----:B------:R-:W-:Y:S01]  /*0450*/  UISETP.NE.U32.AND UP2, UPT, UR4, URZ, UPT ;  /* 0x000000ff0400728c */ /* 0x000fe2000bf45070 */
[----:B-----5:R-:W-:Y:S01]  /*0460*/  FSETP.NEU.AND P0, PT, R35, RZ, PT ;  /* 0x000000ff2300720b */ /* 0x020fe20003f0d000 */
[----:B------:R-:W-:Y:S02]  /*0470*/  USEL UR4, URZ, 0xffffffff, UP0 ;  /* 0xffffffffff047887 */ /* 0x000fe40008000000 */
[----:B------:R-:W-:-:S10]  /*0480*/  UISETP.NE.AND.EX UP2, UPT, UR5, URZ, UPT, UP2 ;  /* 0x000000ff0500728c */ /* 0x000fd4000bf45320 */
[----:B------:R-:W-:Y:S01]  /*0490*/  VOTEU.ANY UP1, P0 ;  /* 0x0000000000ff7886 */ /* 0x000fe20000020100 */
[----:B------:R-:W-:-:S04]  /*04a0*/  @!UP2 USEL UR4, URZ, 0xffffffff, UP1 ;  /* 0xffffffffff04a887 */ /* 0x000fc80008800000 */
[----:B------:R-:W-:-:S04]  /*04b0*/  ULOP3.LUT UR4, UR4, 0x1, URZ, 0xc0, !UPT ;  /* 0x0000000104047892 */ /* 0x000fc8000f8ec0ff */
[----:B------:R-:W-:-:S11]  /*04c0*/  UISETP.NE.U32.AND UP2, UPT, UR4, 0x1, UPT ;  /* 0x000000010400788c */ /* 0x000fd6000bf45070 */
.L_x_8:
[----:B-12---:R-:W1:Y:S01]  /*04d0*/  SHFL.IDX PT, R2, R75, RZ, 0x1f ;  /* 0x00001fff4b027589 */ /* 0x006e6200000e0000 */
[----:B------:R-:W-:-:S04]  /*04e0*/  UISETP.NE.AND UP1, UPT, UR8, 0x2, UPT ;  /* 0x000000020800788c */ /* 0x000fc8000bf25270 */
[----:B------:R-:W-:Y:S01]  /*04f0*/  USEL UR6, URZ, 0x1, UP1 ;  /* 0x00000001ff067887 */ /* 0x000fe20008800000 */
[----:B-1----:R-:W-:-:S13]  /*0500*/  ISETP.NE.AND P0, PT, R2, RZ, PT ;  /* 0x000000ff0200720c */ /* 0x002fda0003f05270 */
[----:B------:R-:W-:Y:S05]  /*0510*/  @P0 BRA `(.L_x_9) ;  /* 0x0000000800740947 */ /* 0x000fea0003800000 */
[----:B------:R-:W-:Y:S01]  /*0520*/  ELECT P0, URZ, PT ;  /* 0x0000000000ff782f */ /* 0x000fe20003800000 */
[----:B------:R-:W-:-:S12]  /*0530*/  BSSY.RECONVERGENT B0, `(.L_x_9) ;  /* 0x000009b000007945 */ /* 0x000fd80003800200 */
[----:B------:R-:W-:Y:S05]  /*0540*/  @!P0 BRA `(.L_x_10) ;  /* 0x0000000800648947 */ /* 0x000fea0003800000 */
[----:B------:R-:W1:Y:S01]  /*0550*/  S2UR UR5, SR_CgaCtaId ;  /* 0x00000000000579c3 */ /* 0x000e620000008800 */
[----:B------:R-:W-:Y:S01]  /*0560*/  UMOV UR7, 0x400 ;  /* 0x0000040000077882 */ /* 0x000fe20000000000 */
[----:B------:R-:W-:Y:S02]  /*0570*/  UMOV UR4, 0x1 ;  /* 0x0000000100047882 */ /* 0x000fe40000000000 */
[----:B------:R-:W-:-:S04]  /*0580*/  UIADD3 UR10, UPT, UPT, -UR4, 0x100000, URZ ;  /* 0x00100000040a7890 */ /* 0x000fc8000fffe1ff */
[----:B------:R-:W-:Y:S02]  /*0590*/  USHF.L.U32 UR11, UR10, 0xb, URZ ;  /* 0x0000000b0a0b7899 */ /* 0x000fe400080006ff */
[----:B------:R-:W-:Y:S02]  /*05a0*/  USHF.L.U32 UR10, UR10, 0x1, URZ ;  /* 0x000000010a0a7899 */ /* 0x000fe400080006ff */
[----:B-1----:R-:W-:Y:S01]  /*05b0*/  ULEA UR5, UR5, UR7, 0x18 ;  /* 0x0000000705057291 */ /* 0x002fe2000f8ec0ff */
[----:B------:R-:W1:Y:S11]  /*05c0*/  FENCE.VIEW.ASYNC.S ;  /* 0x00000000000073c6 */ /* 0x000e760000000000 */
[----:B-1----:R1:W2:Y:S01]  /*05d0*/  SYNCS.EXCH.64 URZ, [UR5], UR10 ;  /* 0x0000000a05ff75b2 */ /* 0x0022a20008000100 */
[----:B------:R1:W3:Y:S01]  /*05e0*/  SYNCS.EXCH.64 URZ, [UR5+0x240], UR10 ;  /* 0x0002400a05ff75b2 */ /* 0x0002e20008000100 */
[----:B------:R1:W4:Y:S01]  /*05f0*/  SYNCS.EXCH.64 URZ, [UR5+0x8], UR10 ;  /* 0x0000080a05ff75b2 */ /* 0x0003220008000100 */
[----:B------:R1:W1:Y:S01]  /*0600*/  SYNCS.EXCH.64 URZ, [UR5+0x248], UR10 ;  /* 0x0002480a05ff75b2 */ /* 0x0002620008000100 */
        /* <DEDUP_REMOVED lines=140> */
[----:B--234-:R-:W-:Y:S01]  /*0ed0*/  NOP ;  /* 0x0000000000007918 */ /* 0x01cfe20000000000 */
.L_x_10:
[----:B-1----:R-:W-:Y:S05]  /*0ee0*/  BSYNC.RECONVERGENT B0 ;  /* 0x0000000000007941 */ /* 0x002fea0003800200 */
.L_x_9:
[----:B------:R-:W1:Y:S01]  /*0ef0*/  SHFL.IDX PT, R2, R75, RZ, 0x1f ;  /* 0x00001fff4b027589 */ /* 0x000e6200000e0000 */
[----:B------:R-:W-:Y:S01]  /*0f00*/  NOP ;  /* 0x0000000000007918 */ /* 0x000fe20000000000 */
[----:B-1----:R-:W-:-:S13]  /*0f10*/  ISETP.NE.AND P0, PT, R2, 0x1, PT ;  /* 0x000000010200780c */ /* 0x002fda0003f05270 */
[----:B------:R-:W-:Y:S05]  /*0f20*/  @P0 BRA `(.L_x_11) ;  /* 0x0000000000480947 */ /* 0x000fea0003800000 */
[----:B------:R-:W1:Y:S01]  /*0f30*/  S2UR UR7, SR_CgaCtaId ;  /* 0x00000000000779c3 */ /* 0x000e620000008800 */
[----:B------:R-:W-:Y:S01]  /*0f40*/  UMOV UR9, 0x400 ;  /* 0x0000040000097882 */ /* 0x000fe20000000000 */
[----:B------:R-:W-:Y:S01]  /*0f50*/  UMOV UR5, 0x20 ;  /* 0x0000002000057882 */ /* 0x000fe20000000000 */
[----:B------:R-:W-:Y:S01]  /*0f60*/  UMOV UR4, 0x80 ;  /* 0x0000008000047882 */ /* 0x000fe20000000000 */
[----:B------:R-:W-:-:S04]  /*0f70*/  UIADD3 UR10, UPT, UPT, -UR5, 0x100000, URZ ;  /* 0x00100000050a7890 */ /* 0x000fc8000fffe1ff */
[----:B------:R-:W-:Y:S02]  /*0f80*/  USHF.L.U32 UR11, UR10, 0xb, URZ ;  /* 0x0000000b0a0b7899 */ /* 0x000fe400080006ff */
[----:B------:R-:W-:Y:S02]  /*0f90*/  USHF.L.U32 UR10, UR10, 0x1, URZ ;  /* 0x000000010a0a7899 */ /* 0x000fe400080006ff */
[----:B------:R-:W-:-:S04]  /*0fa0*/  UIADD3 UR4, UPT, UPT, -UR4, 0x100000, URZ ;  /* 0x0010000004047890 */ /* 0x000fc8000fffe1ff */
[----:B------:R-:W-:Y:S02]  /*0fb0*/  USHF.L.U32 UR5, UR4, 0xb, URZ ;  /* 0x0000000b04057899 */ /* 0x000fe400080006ff */
[----:B------:R-:W-:Y:S01]  /*0fc0*/  USHF.L.U32 UR4, UR4, 0x1, URZ ;  /* 0x0000000104047899 */ /* 0x000fe200080006ff */
[----:B------:R-:W-:Y:S01]  /*0fd0*/  ELECT P0, URZ, PT ;  /* 0x0000000000ff782f */ /* 0x000fe20003800000 */
[----:B-1----:R-:W-:Y:S01]  /*0fe0*/  ULEA UR7, UR7, UR9, 0x18 ;  /* 0x0000000907077291 */ /* 0x002fe2000f8ec0ff */
[----:B------:R-:W1:Y:S11]  /*0ff0*/  FENCE.VIEW.ASYNC.S ;  /* 0x00000000000073c6 */ /* 0x000e760000000000 */
[----:B-1----:R1:W2:Y:S01]  /*1000*/  SYNCS.EXCH.64 URZ, [UR7+0x480], UR10 ;  /* 0x0004800a07ff75b2 */ /* 0x0022a20008000100 */
[----:B------:R1:W3:Y:S01]  /*1010*/  SYNCS.EXCH.64 URZ, [UR7+0x490], UR4 ;  /* 0x0004900407ff75b2 */ /* 0x0002e20008000100 */
[----:B------:R1:W4:Y:S01]  /*1020*/  SYNCS.EXCH.64 URZ, [UR7+0x488], UR10 ;  /* 0x0004880a07ff75b2 */ /* 0x0003220008000100 */
[----:B------:R1:W1:Y:S01]  /*1030*/  SYNCS.EXCH.64 URZ, [UR7+0x498], UR4 ;  /* 0x0004980407ff75b2 */ /* 0x0002620008000100 */
[----:B------:R-:W-:Y:S01]  /*1040*/  NOP ;  /* 0x0000000000007918 */ /* 0x000fe20000000000 */
.L_x_11:
[----:B------:R-:W2:Y:S01]  /*1050*/  SHFL.IDX PT, R2, R75, RZ, 0x1f ;  /* 0x00001fff4b027589 */ /* 0x000ea200000e0000 */
[----:B------:R-:W-:Y:S01]  /*1060*/  NOP ;  /* 0x0000000000007918 */ /* 0x000fe20000000000 */
[----:B--2---:R-:W-:-:S13]  /*1070*/  ISETP.NE.AND P0, PT, R2, 0x3, PT ;  /* 0x000000030200780c */ /* 0x004fda0003f05270 */
[----:B------:R-:W-:Y:S05]  /*1080*/  @P0 BRA `(.L_x_12) ;  /* 0x0000000000300947 */ /* 0x000fea0003800000 */
[----:B-1----:R-:W1:Y:S01]  /*1090*/  S2UR UR5, SR_CgaCtaId ;  /* 0x00000000000579c3 */ /* 0x002e620000008800 */
[----:B------:R-:W-:Y:S01]  /*10a0*/  UMOV UR7, 0x400 ;  /* 0x0000040000077882 */ /* 0x000fe20000000000 */
[----:B------:R-:W-:Y:S01]  /*10b0*/  UMOV UR4, 0x20 ;  /* 0x0000002000047882 */ /* 0x000fe20000000000 */
[----:B------:R-:W-:Y:S01]  /*10c0*/  ELECT P0, URZ, PT ;  /* 0x0000000000ff782f */ /* 0x000fe20003800000 */
[----:B------:R-:W-:-:S04]  /*10d0*/  UIADD3 UR10, UPT, UPT, -UR4, 0x100000, URZ ;  /* 0x00100000040a7890 */ /* 0x000fc8000fffe1ff */
[----:B------:R-:W-:Y:S02]  /*10e0*/  USHF.L.U32 UR11, UR10, 0xb, URZ ;  /* 0x0000000b0a0b7899 */ /* 0x000fe400080006ff */
[----:B------:R-:W-:Y:S02]  /*10f0*/  USHF.L.U32 UR10, UR10, 0x1, URZ ;  /* 0x000000010a0a7899 */ /* 0x000fe400080006ff */
[----:B-1----:R-:W-:Y:S01]  /*1100*/  ULEA UR5, UR5, UR7, 0x18 ;  /* 0x0000000705057291 */ /* 0x002fe2000f8ec0ff */
[----:B------:R-:W1:Y:S11]  /*1110*/  FENCE.VIEW.ASYNC.S ;  /* 0x00000000000073c6 */ /* 0x000e760000000000 */
[----:B-1----:R2:W1:Y:S01]  /*1120*/  SYNCS.EXCH.64 URZ, [UR5+0x4a0], UR10 ;  /* 0x0004a00a05ff75b2 */ /* 0x0024620008000100 */
[----:B------:R2:W1:Y:S02]  /*1130*/  SYNCS.EXCH.64 URZ, [UR5+0x4a8], UR10 ;  /* 0x0004a80a05ff75b2 */ /* 0x0004640008000100 */
[----:B--2---:R-:W-:Y:S01]  /*1140*/  NOP ;  /* 0x0000000000007918 */ /* 0x004fe20000000000 */
.L_x_12:
[----:B------:R-:W2:Y:S01]  /*1150*/  SHFL.IDX PT, R2, R75, RZ, 0x1f ;  /* 0x00001fff4b027589 */ /* 0x000ea200000e0000 */
[----:B------:R-:W-:Y:S01]  /*1160*/  NOP ;  /* 0x0000000000007918 */ /* 0x000fe20000000000 */
[----:B--2---:R-:W-:-:S13]  /*1170*/  ISETP.NE.AND P0, PT, R2, 0x4, PT ;  /* 0x000000040200780c */ /* 0x004fda0003f05270 */
[----:B------:R-:W-:Y:S05]  /*1180*/  @P0 BRA `(.L_x_13) ;  /* 0x00000000004c0947 */ /* 0x000fea0003800000 */
[----:B-1----:R-:W1:Y:S01]  /*1190*/  S2UR UR5, SR_CgaCtaId ;  /* 0x00000000000579c3 */ /* 0x002e620000008800 */
[----:B------:R-:W-:Y:S01]  /*11a0*/  UMOV UR9, 0x100 ;  /* 0x0000010000097882 */ /* 0x000fe20000000000 */
[----:B------:R-:W-:Y:S01]  /*11b0*/  UMOV UR7, 0x400 ;  /* 0x0000040000077882 */ /* 0x000fe20000000000 */
[----:B------:R-:W-:Y:S01]  /*11c0*/  USEL UR9, UR9, 0xe0, UP2 ;  /* 0x000000e009097887 */ /* 0x000fe20009000000 */
[----:B------:R-:W-:Y:S01]  /*11d0*/  UMOV UR4, 0x1 ;  /* 0x0000000100047882 */ /* 0x000fe20000000000 */
[----:B------:R-:W-:Y:S01]  /*11e0*/  ELECT P0, URZ, PT ;  /* 0x0000000000ff782f */ /* 0x000fe20003800000 */
[----:B------:R-:W-:-:S04]  /*11f0*/  UIADD3 UR10, UPT, UPT, -UR4, 0x100000, URZ ;  /* 0x00100000040a7890 */ /* 0x000fc8000fffe1ff */
[----:B------:R-:W-:Y:S02]  /*1200*/  USHF.L.U32 UR11, UR10, 0xb, URZ ;  /* 0x0000000b0a0b7899 */ /* 0x000fe400080006ff */
[----:B------:R-:W-:Y:S02]  /*1210*/  USHF.L.U32 UR10, UR10, 0x1, URZ ;  /* 0x000000010a0a7899 */ /* 0x000fe400080006ff */
[----:B------:R-:W-:-:S04]  /*1220*/  UIADD3 UR12, UPT, UPT, -UR9, 0x100000, URZ ;  /* 0x00100000090c7890 */ /* 0x000fc8000fffe1ff */
[----:B------:R-:W-:Y:S02]  /*1230*/  USHF.L.U32 UR13, UR12, 0xb, URZ ;  /* 0x0000000b0c0d7899 */ /* 0x000fe400080006ff */
[----:B------:R-:W-:Y:S02]  /*1240*/  USHF.L.U32 UR12, UR12, 0x1, URZ ;  /* 0x000000010c0c7899 */ /* 0x000fe400080006ff */
[----:B-1----:R-:W-:Y:S01]  /*1250*/  ULEA UR5, UR5, UR7, 0x18 ;  /* 0x0000000705057291 */ /* 0x002fe2000f8ec0ff */
[----:B------:R-:W1:Y:S11]  /*1260*/  FENCE.VIEW.ASYNC.S ;  /* 0x00000000000073c6 */ /* 0x000e760000000000 */
[----:B-1----:R2:W1:Y:S01]  /*1270*/  SYNCS.EXCH.64 URZ, [UR5+0x4b0], UR10 ;  /* 0x0004b00a05ff75b2 */ /* 0x0024620008000100 */
[----:B------:R2:W1:Y:S01]  /*1280*/  SYNCS.EXCH.64 URZ, [UR5+0x4c0], UR12 ;  /* 0x0004c00c05ff75b2 */ /* 0x0004620008000100 */
[----:B------:R2:W1:Y:S01]  /*1290*/  SYNCS.EXCH.64 URZ, [UR5+0x4b8], UR10 ;  /* 0x0004b80a05ff75b2 */ /* 0x0004620008000100 */
[----:B------:R2:W1:Y:S02]  /*12a0*/  SYNCS.EXCH.64 URZ, [UR5+0x4c8], UR12 ;  /* 0x0004c80c05ff75b2 */ /* 0x0004640008000100 */
[----:B--2---:R-:W-:Y:S01]  /*12b0*/  NOP ;  /* 0x0000000000007918 */ /* 0x004fe20000000000 */
.L_x_13:
[----:B------:R-:W2:Y:S01]  /*12c0*/  SHFL.IDX PT, R2, R75, RZ, 0x1f ;  /* 0x00001fff4b027589 */ /* 0x000ea200000e0000 */
[----:B------:R-:W-:Y:S01]  /*12d0*/  NOP ;  /* 0x0000000000007918 */ /* 0x000fe20000000000 */
[----:B--2---:R-:W-:-:S13]  /*12e0*/  ISETP.NE.AND P0, PT, R2, 0x5, PT ;  /* 0x000000050200780c */ /* 0x004fda0003f05270 */
[----:B------:R-:W-:Y:S05]  /*12f0*/  @P0 BRA `(.L_x_14) ;  /* 0x0000000000580947 */ /* 0x000fea0003800000 */
[----:B-1----:R-:W1:Y:S01]  /*1300*/  S2UR UR7, SR_CgaCtaId ;  /* 0x00000000000779c3 */ /* 0x002e620000008800 */
        /* <DEDUP_REMOVED lines=12> */
[----:B-1----:R2:W1:Y:S01]  /*13d0*/  SYNCS.EXCH.64 URZ, [UR7+0x4d0], UR10 ;  /* 0x0004d00a07ff75b2 */ /* 0x0024620008000100 */
[----:B------:R2:W1:Y:S01]  /*13e0*/  SYNCS.EXCH.64 URZ, [UR7+0x4f0], UR4 ;  /* 0x0004f00407ff75b2 */ /* 0x0004620008000100 */
[----:B------:R2:W1:Y:S01]  /*13f0*/  SYNCS.EXCH.64 URZ, [UR7+0x4d8], UR10 ;  /* 0x0004d80a07ff75b2 */ /* 0x0004620008000100 */
[----:B------:R2:W1:Y:S01]  /*1400*/  SYNCS.EXCH.64 URZ, [UR7+0x4f8], UR4 ;  /* 0x0004f80407ff75b2 */ /* 0x0004620008000100 */
[----:B------:R2:W1:Y:S01]  /*1410*/  SYNCS.EXCH.64 URZ, [UR7+0x4e0], UR10 ;  /* 0x0004e00a07ff75b2 */ /* 0x0004620008000100 */
[----:B------:R2:W1:Y:S01]  /*1420*/  SYNCS.EXCH.64 URZ, [UR7+0x500], UR4 ;  /* 0x0005000407ff75b2 */ /* 0x0004620008000100 */
[----:B------:R2:W1:Y:S01]  /*1430*/  SYNCS.EXCH.64 URZ, [UR7+0x4e8], UR10 ;  /* 0x0004e80a07ff75b2 */ /* 0x0004620008000100 */
[----:B------:R2:W1:Y:S02]  /*1440*/  SYNCS.EXCH.64 URZ, [UR7+0x508], UR4 ;  /* 0x0005080407ff75b2 */ /* 0x0004640008000100 */
[----:B--2---:R-:W-:Y:S01]  /*1450*/  NOP ;  /* 0x0000000000007918 */ /* 0x004fe20000000000 */
.L_x_14:
        /* <DEDUP_REMOVED lines=18> */
.L_x_15:
[----:B-1----:R-:W1:Y:S01]  /*1580*/  S2UR UR5, SR_CTAID.X ;  /* 0x00000000000579c3 */ /* 0x002e620000002500 */
[----:B------:R-:W-:-:S05]  /*1590*/  CS2R.32 R69, SR_CgaSize ;  /* 0x0000000000457805 */ /* 0x000fca0000008a00 */
[----:B------:R-:W-:-:S05]  /*15a0*/  IMAD R69, R69, -0xa0, RZ ;  /* 0xffffff6045457824 */ /* 0x000fca00078e02ff */
[----:B------:R-:W-:-:S14]  /*15b0*/  R2UR UR9, R69 ;  /* 0x00000000450972ca */ /* 0x000fdc00000e0000 */
[----:B------:R-:W2:Y:S01]  /*15c0*/  LDCU UR9, c[0x0][UR9+0x2b0] ;  /* 0x00005600090977ac */ /* 0x000ea20008000800 */
[----:B------:R-:W-:Y:S01]  /*15d0*/  NOP ;  /* 0x0000000000007918 */ /* 0x000fe20000000000 */
[----:B------:R-:W-:-:S05]  /*15e0*/  CS2R.32 R69, SR_CgaSize ;  /* 0x0000000000457805 */ /* 0x000fca0000008a00 */
[----:B------:R-:W-:-:S05]  /*15f0*/  IMAD R69, R69, -0xa0, RZ ;  /* 0xffffff6045457824 */ /* 0x000fca00078e02ff */
[----:B------:R-:W-:-:S14]  /*1600*/  R2UR UR7, R69 ;  /* 0x00000000450772ca */ /* 0x000fdc00000e0000 */
[----:B------:R-:W3:Y:S01]  /*1610*/  LDCU UR7, c[0x0][UR7+0x2b4] ;  /* 0x00005680070777ac */ /* 0x000ee20008000800 */
[----:B------:R-:W4:Y:S08]  /*1620*/  S2UR UR4, SR_CTAID.Y ;  /* 0x00000000000479c3 */ /* 0x000f300000002600 */
[----:B------:R-:W3:Y:S01]  /*1630*/  LDC R9, c[0x0][0xb24] ;  /* 0x0002c900ff097b82 */ /* 0x000ee20000000800 */
[----:B-1----:R-:W-:-:S02]  /*1640*/  I2FP.F32.U32 R4, UR5 ;  /* 0x0000000500047c45 */ /* 0x002fc40008201000 */
[----:B------:R-:W-:-:S05]  /*1650*/  CS2R.32 R5, SR_CgaSize ;  /* 0x0000000000057805 */ /* 0x000fca0000008a00 */
[----:B------:R-:W-:-:S06]  /*1660*/  IMAD R5, R5, -0xa0, RZ ;  /* 0xffffff6005057824 */ /* 0x000fcc00078e02ff */
[----:B------:R-:W1:Y:S01]  /*1670*/  LDC R5, c[0x0][R5+0x2a0] ;  /* 0x0000a80005057b82 */ /* 0x000e620000000800 */
[----:B------:R-:W-:Y:S01]  /*1680*/  MOV R69, UR5 ;  /* 0x0000000500457c02 */ /* 0x000fe20008000f00 */
[----:B--2---:R-:W-:Y:S01]  /*1690*/  FMUL R4, R4, UR9 ;  /* 0x0000000904047c20 */ /* 0x004fe20008400000 */
[----:B----4-:R-:W-:Y:S02]  /*16a0*/  I2FP.F32.U32 R2, UR4 ;  /* 0x0000000400027c45 */ /* 0x010fe40008201000 */
[----:B------:R-:W-:-:S05]  /*16b0*/  CS2R.32 R3, SR_CgaSize ;  /* 0x0000000000037805 */ /* 0x000fca0000008a00 */
[----:B------:R-:W-:-:S06]  /*16c0*/  IMAD R3, R3, -0xa0, RZ ;  /* 0xffffff6003037824 */ /* 0x000fcc00078e02ff */
[----:B------:R-:W2:Y:S01]  /*16d0*/  LDC R3, c[0x0][R3+0x2a4] ;  /* 0x0000a90003037b82 */ /* 0x000ea20000000800 */
[----:B------:R-:W4:Y:S01]  /*16e0*/  F2I.U32.TRUNC.NTZ R68, R4 ;  /* 0x0000000400447305 */ /* 0x000f22000020f000 */
[----:B------:R-:W-:Y:S01]  /*16f0*/  MOV R63, UR4 ;  /* 0x00000004003f7c02 */ /* 0x000fe20008000f00 */
[----:B---3--:R-:W-:-:S05]  /*1700*/  FMUL R2, R2, UR7 ;  /* 0x0000000702027c20 */ /* 0x008fca0008400000 */
[----:B------:R-:W-:Y:S01]  /*1710*/  BAR.SYNC.DEFER_BLOCKING 0x0 ;  /* 0x0000000000007b1d */ /* 0x000fe20000010000 */
[----:B------:R-:W-:-:S05]  /*1720*/  ISETP.GE.AND P0, PT, R9, 0x1, PT ;  /* 0x000000010900780c */ /* 0x000fca0003f06270 */
[----:B------:R-:W3:Y:S02]  /*1730*/  F2I.U32.TRUNC.NTZ R62, R2 ;  /* 0x00000002003e7305 */ /* 0x000ee4000020f000 */
[----:B------:R-:W2:Y:S01]  /*1740*/  S2UR UR36, SR_CTAID.Z ;  /* 0x00000000002479c3 */ /* 0x000ea20000002700 */
[----:B----4-:R-:W-:-:S05]  /*1750*/  IADD3 R68, PT, PT, -R68, RZ, RZ ;  /* 0x000000ff44447210 */ /* 0x010fca0007ffe1ff */
[----:B-1----:R-:W-:Y:S01]  /*1760*/  IMAD R68, R5, R68, UR5 ;  /* 0x0000000505447e24 */ /* 0x002fe2000f8e0244 */
[----:B---3--:R-:W-:-:S05]  /*1770*/  IADD3 R62, PT, PT, -R62, RZ, RZ ;  /* 0x000000ff3e3e7210 */ /* 0x008fca0007ffe1ff */
[----:B--2---:R-:W-:Y:S01]  /*1780*/  IMAD R62, R3, R62, UR4 ;  /* 0x00000004033e7e24 */ /* 0x004fe2000f8e023e */
[----:B------:R-:W-:Y:S06]  /*1790*/  @!P0 BRA `(.L_x_16) ;  /* 0x0000000000b88947 */ /* 0x000fec0003800000 */
[----:B------:R-:W1:Y:S01]  /*17a0*/  LDC.64 R4, c[0x0][0xb18] ;  /* 0x0002c600ff047b82 */ /* 0x000e620000000a00 */
[----:B------:R-:W-:-:S07]  /*17b0*/  ISETP.NE.AND P0, PT, R9, 0x1, PT ;  /* 0x000000010900780c */ /* 0x000fce0003f05270 */
[----:B------:R-:W2:Y:S08]  /*17c0*/  LDC R10, c[0x0][0xb0c] ;  /* 0x0002c300ff0a7b82 */ /* 0x000eb00000000800 */
[----:B------:R-:W3:Y:S08]  /*17d0*/  LDC R11, c[0x0][0x370] ;  /* 0x0000dc00ff0b7b82 */ /* 0x000ef00000000800 */
[----:B------:R-:W4:Y:S01]  /*17e0*/  LDC R12, c[0x0][0x374] ;  /* 0x0000dd00ff0c7b82 */ /* 0x000f220000000800 */
[----:B-1----:R-:W-:-:S07]  /*17f0*/  ISETP.NE.AND P1, PT, R4, 0x1, PT ;  /* 0x000000010400780c */ /* 0x002fce0003f25270 */
[----:B------:R-:W3:Y:S01]  /*1800*/  LDC.64 R6, c[0x0][0xb10] ;  /* 0x0002c400ff067b82 */ /* 0x000ee20000000a00 */
[----:B--2---:R-:W-:-:S07]  /*1810*/  ISETP.NE.AND P2, PT, R10, 0x1, PT ;  /* 0x000000010a00780c */ /* 0x004fce0003f45270 */
[----:B------:R-:W1:Y:S08]  /*1820*/  LDC R8, c[0x0][0xb20] ;  /* 0x0002c800ff087b82 */ /* 0x000e700000000800 */
[----:B------:R-:W2:Y:S01]  /*1830*/  LDC.64 R2, c[0x0][0xb28] ;  /* 0x0002ca00ff027b82 */ /* 0x000ea20000000a00 */
[----:B----4-:R-:W-:-:S04]  /*1840*/  IMAD.HI.U32 R13, R12, R5, RZ ;  /* 0x000000050c0d7227 */ /* 0x010fc800078e00ff */
[----:B------:R-:W-:-:S04]  /*1850*/  IMAD.HI.U32 R5, R63, R5, RZ ;  /* 0x000000053f057227 */ /* 0x000fc800078e00ff */
[----:B---3--:R-:W-:-:S04]  /*1860*/  IMAD.HI.U32 R14, R11, R6, RZ ;  /* 0x000000060b0e7227 */ /* 0x008fc800078e00ff */
[----:B------:R-:W-:Y:S01]  /*1870*/  IMAD.HI.U32 R16, R69, R6, RZ ;  /* 0x0000000645107227 */ /* 0x000fe200078e00ff */
[-C--:B------:R-:W-:Y:S02]  /*1880*/  @P2 SHF.R.U32.HI R11, RZ, R7.reuse, R14 ;  /* 0x00000007ff0b2219 */ /* 0x080fe4000001160e */
[-C--:B-1----:R-:W-:Y:S02]  /*1890*/  @P1 SHF.R.U32.HI R12, RZ, R8.reuse, R13 ;  /* 0x00000008ff0c1219 */ /* 0x082fe4000001160d */
[----:B------:R-:W-:Y:S02]  /*18a0*/  SHF.R.U32.HI R8, RZ, R8, R5 ;  /* 0x00000008ff087219 */ /* 0x000fe40000011605 */
[----:B------:R-:W-:Y:S02]  /*18b0*/  SHF.R.U32.HI R16, RZ, R7, R16 ;  /* 0x00000007ff107219 */ /* 0x000fe40000011610 */
[----:B------:R-:W-:Y:S01]  /*18c0*/  SEL R5, R63, R8, !P1 ;  /* 0x000000083f057207 */ /* 0x000fe20004800000 */
[----:B--2---:R-:W-:Y:S01]  /*18d0*/  IMAD.HI.U32 R14, R12, R2, RZ ;  /* 0x000000020c0e7227 */ /* 0x004fe200078e00ff */
[----:B------:R-:W-:-:S03]  /*18e0*/  SEL R7, R69, R16, !P2 ;  /* 0x0000001045077207 */ /* 0x000fc60005000000 */
[----:B------:R-:W-:Y:S01]  /*18f0*/  IMAD.HI.U32 R6, R11, R2, RZ ;  /* 0x000000020b067227 */ /* 0x000fe200078e00ff */
[----:B------:R-:W-:-:S04]  /*1900*/  @P0 SHF.R.U32.HI R12, RZ, R3, R14 ;  /* 0x00000003ff0c0219 */ /* 0x000fc8000001160e */
[----:B------:R-:W-:Y:S01]  /*1910*/  @P0 SHF.R.U32.HI R11, RZ, R3, R6 ;  /* 0x00000003ff0b0219 */ /* 0x000fe20000011606 */
[----:B------:R-:W-:-:S04]  /*1920*/  IMAD R12, R12, R9, RZ ;  /* 0x000000090c0c7224 */ /* 0x000fc800078e02ff */
[----:B------:R-:W-:Y:S01]  /*1930*/  IMAD R6, R11, R9, RZ ;  /* 0x000000090b067224 */ /* 0x000fe200078e02ff */
[----:B------:R-:W-:-:S04]  /*1940*/  ISETP.GE.AND P1, PT, R5, R12, PT ;  /* 0x0000000c0500720c */ /* 0x000fc80003f26270 */
[----:B------:R-:W-:Y:S01]  /*1950*/  ISETP.GE.OR P1, PT, R7, R6, P1 ;  /* 0x000000060700720c */ /* 0x000fe20000f26670 */
[----:B------:R-:W-:-:S05]  /*1960*/  IMAD.HI.U32 R6, R5, R2, RZ ;  /* 0x0000000205067227 */ /* 0x000fca00078e00ff */
[----:B------:R-:W-:-:S04]  /*1970*/  SHF.R.U32.HI R6, RZ, R3, R6 ;  /* 0x00000003ff067219 */ /* 0x000fc80000011606 */
[----:B------:R-:W-:-:S03]  /*1980*/  SEL R6, R5, R6, !P0 ;  /* 0x0000000605067207 */ /* 0x000fc60004000000 */
[----:B------:R-:W-:Y:S01]  /*1990*/  @!P1 IMAD.HI.U32 R8, R7, R2, RZ ;  /* 0x0000000207089227 */ /* 0x000fe200078e00ff */
[----:B------:R-:W-:-:S04]  /*19a0*/  IADD3 R2, PT, PT, -R6, RZ, RZ ;  /* 0x000000ff06027210 */ /* 0x000fc80007ffe1ff */
[----:B------:R-:W-:Y:S01]  /*19b0*/  @!P1 SHF.R.U32.HI R8, RZ, R3, R8 ;  /* 0x00000003ff089219 */ /* 0x000fe20000011608 */
[----:B------:R-:W-:-:S03]  /*19c0*/  IMAD R2, R9, R2, R5 ;  /* 0x0000000209027224 */ /* 0x000fc600078e0205 */
[----:B------:R-:W-:Y:S02]  /*19d0*/  @!P1 SEL R3, R7, R8, !P0 ;  /* 0x0000000807039207 */ /* 0x000fe40004000000 */
[----:B------:R-:W-:-:S03]  /*19e0*/  IADD3 R8, PT, PT, -R5, RZ, RZ ;  /* 0x000000ff05087210 */ /* 0x000fc60007ffe1ff */
[--C-:B------:R-:W-:Y:S02]  /*19f0*/  @!P1 IMAD.IADD R6, R6, 0x1, -R3.reuse ;  /* 0x0000000106069824 */ /* 0x100fe400078e0a03 */
[----:B------:R-:W-:Y:S01]  /*1a00*/  @!P1 IMAD R3, R2, R11, R3 ;  /* 0x0000000b02039224 */ /* 0x000fe200078e0203 */
[----:B------:R-:W-:Y:S01]  /*1a10*/  IADD3 R2, PT, PT, -R7, RZ, RZ ;  /* 0x000000ff07027210 */ /* 0x000fe20007ffe1ff */
[----:B------:R-:W-:Y:S02]  /*1a20*/  @!P1 IMAD R5, R6, R9, R7 ;  /* 0x0000000906059224 */ /* 0x000fe400078e0207 */
[----:B------:R-:W-:Y:S02]  /*1a30*/  IMAD R8, R4, R8, R63 ;  /* 0x0000000804087224 */ /* 0x000fe400078e023f */
[----:B------:R-:W-:Y:S02]  /*1a40*/  @!P1 IMAD.MOV.U32 R7, RZ, RZ, R3 ;  /* 0x000000ffff079224 */ /* 0x000fe400078e0003 */
[----:B------:R-:W-:-:S02]  /*1a50*/  IMAD R2, R10, R2, R69 ;  /* 0x000000020a027224 */ /* 0x000fc400078e0245 */
[----:B------:R-:W-:Y:S02]  /*1a60*/  IMAD R63, R5, R4, R8 ;  /* 0x00000004053f7224 */ /* 0x000fe400078e0208 */
[----:B------:R-:W-:Y:S02]  /*1a70*/  IMAD R69, R7, R10, R2 ;  /* 0x0000000a07457224 */ /* 0x000fe400078e0202 */
.L_x_16:
[----:B------:R-:W1:Y:S01]  /*1a80*/  LDCU UR4, c[0x0][0xb30] ;  /* 0x00016600ff0477ac */ /* 0x000e620008000800 */
[----:B------:R-:W2:Y:S08]  /*1a90*/  S2UR UR37, SR_CgaCtaId ;  /* 0x00000000002579c3 */ /* 0x000eb00000008800 */
[----:B------:R-:W3:Y:S01]  /*1aa0*/  LDC R26, c[0x0][0xb24] ;  /* 0x0002c900ff1a7b82 */ /* 0x000ee20000000800 */
[----:B-1----:R-:W-:-:S09]  /*1ab0*/  UISETP.NE.AND UP1, UPT, UR4, 0x1, UPT ;  /* 0x000000010400788c */ /* 0x002fd2000bf25270 */
[----:B--2---:R-:W-:Y:S05]  /*1ac0*/  BRA.U UP1, `(.L_x_17) ;  /* 0x0000000101407547 */ /* 0x004fea000b800000 */
[----:B------:R-:W1:Y:S08]  /*1ad0*/  LDC.64 R4, c[0x0][0xb10] ;  /* 0x0002c400ff047b82 */ /* 0x000e700000000a00 */
[----:B------:R-:W2:Y:S08]  /*1ae0*/  LDC.64 R2, c[0x0][0xb18] ;  /* 0x0002c600ff027b82 */ /* 0x000eb00000000a00 */
[----:B------:R-:W4:Y:S08]  /*1af0*/  LDC R6, c[0x0][0xb20] ;  /* 0x0002c800ff067b82 */ /* 0x000f300000000800 */
[----:B------:R-:W3:Y:S01]  /*1b00*/  LDC R8, c[0x0][0xb0c] ;  /* 0x0002c300ff087b82 */ /* 0x000ee20000000800 */
[----:B-1----:R-:W-:-:S05]  /*1b10*/  IMAD.HI.U32 R4, R69, R4, RZ ;  /* 0x0000000445047227 */ /* 0x002fca00078e00ff */
[----:B------:R-:W-:Y:S01]  /*1b20*/  SHF.R.U32.HI R4, RZ, R5, R4 ;  /* 0x00000005ff047219 */ /* 0x000fe20000011604 */
[----:B--2---:R-:W-:Y:S01]  /*1b30*/  IMAD.HI.U32 R3, R63, R3, RZ ;  /* 0x000000033f037227 */ /* 0x004fe200078e00ff */
[----:B------:R-:W-:-:S04]  /*1b40*/  ISETP.NE.AND P0, PT, R2, 0x1, PT ;  /* 0x000000010200780c */ /* 0x000fc80003f05270 */
[----:B----4-:R-:W-:-:S04]  /*1b50*/  SHF.R.U32.HI R6, RZ, R6, R3 ;  /* 0x00000006ff067219 */ /* 0x010fc80000011603 */
[----:B------:R-:W-:Y:S02]  /*1b60*/  SEL R3, R63, R6, !P0 ;  /* 0x000000063f037207 */ /* 0x000fe40004000000 */
[----:B---3--:R-:W-:-:S04]  /*1b70*/  ISETP.NE.AND P1, PT, R8, 0x1, PT ;  /* 0x000000010800780c */ /* 0x008fc80003f25270 */
[----:B------:R-:W-:-:S05]  /*1b80*/  SEL R4, R69, R4, !P1 ;  /* 0x0000000445047207 */ /* 0x000fca0004800000 */
[----:B------:R-:W-:Y:S02]  /*1b90*/  IMAD.IADD R5, R3, 0x1, -R4 ;  /* 0x0000000103057824 */ /* 0x000fe400078e0a04 */
[----:B------:R-:W-:Y:S02]  /*1ba0*/  IMAD.IADD R3, R4, 0x1, -R3 ;  /* 0x0000000104037824 */ /* 0x000fe400078e0a03 */
[----:B------:R-:W-:Y:S02]  /*1bb0*/  IMAD R69, R5, R8, R69 ;  /* 0x0000000805457224 */ /* 0x000fe400078e0245 */
[----:B------:R-:W-:-:S07]  /*1bc0*/  IMAD R63, R3, R2, R63 ;  /* 0x00000002033f7224 */ /* 0x000fce00078e023f */
.L_x_17:
[----:B------:R-:W-:Y:S01]  /*1bd0*/  BAR.SYNC.DEFER_BLOCKING 0x0 ;  /* 0x0000000000007b1d */ /* 0x000fe20000010000 */
[----:B------:R-:W-:Y:S01]  /*1be0*/  UISETP.NE.AND UP1, UPT, UR8, 0x2, UPT ;  /* 0x000000020800788c */ /* 0x000fe2000bf25270 */
[----:B------:R-:W-:Y:S02]  /*1bf0*/  ISETP.NE.OR P5, PT, R0, 0x2, !P5 ;  /* 0x000000020000780c */ /* 0x000fe40006fa5670 */
[----:B------:R-:W-:-:S06]  /*1c00*/  LOP3.LUT R2, R86, 0x1f, RZ, 0xc0, !PT ;  /* 0x0000001f56027812 */ /* 0x000fcc00078ec0ff */
[----:B------:R-:W-:Y:S05]  /*1c10*/  BRA.U UP1, `(.L_x_18) ;  /* 0x0000003501f07547 */ /* 0x000fea000b800000 */
[----:B------:R-:W1:Y:S01]  /*1c20*/  LDCU UR13, c[0x0][0x38c] ;  /* 0x00007180ff0d77ac */ /* 0x000e620008000800 */
[----:B------:R-:W2:Y:S01]  /*1c30*/  LDC R9, c[0x0][0x370] ;  /* 0x0000dc00ff097b82 */ /* 0x000ea20000000800 */
[----:B------:R-:W-:Y:S01]  /*1c40*/  PLOP3.LUT P1, PT, PT, PT, UP2, 0x80, 0x8 ;  /* 0x000000000008781c */ /* 0x000fe20003f2f028 */
[----:B------:R-:W-:Y:S01]  /*1c50*/  HFMA2 R12, -RZ, RZ, 0, 0 ;  /* 0x00000000ff0c7431 */ /* 0x000fe200000001ff */
[----:B------:R-:W-:Y:S01]  /*1c60*/  ISETP.EQ.OR P4, PT, R2, RZ, P5 ;  /* 0x000000ff0200720c */ /* 0x000fe20002f82670 */
[----:B------:R-:W-:Y:S01]  /*1c70*/  IMAD.MOV.U32 R15, RZ, RZ, 0x1 ;  /* 0x00000001ff0f7424 */ /* 0x000fe200078e00ff */
[----:B------:R-:W-:Y:S01]  /*1c80*/  PLOP3.LUT P1, PT, P1, PT, PT, 0x8, 0x80 ;  /* 0x000000000080781c */ /* 0x000fe20000f2e170 */
[----:B------:R-:W-:Y:S01]  /*1c90*/  IMAD.MOV.U32 R14, RZ, RZ, RZ ;  /* 0x000000ffff0e7224 */ /* 0x000fe200078e00ff */
[----:B------:R-:W-:Y:S01]  /*1ca0*/  MOV R8, 0x1 ;  /* 0x0000000100087802 */ /* 0x000fe20000000f00 */
[----:B------:R-:W4:Y:S01]  /*1cb0*/  LDC R0, c[0x0][0x374] ;  /* 0x0000dd00ff007b82 */ /* 0x000f220000000800 */
[----:B------:R-:W-:Y:S01]  /*1cc0*/  IMAD.MOV.U32 R10, RZ, RZ, RZ ;  /* 0x000000ffff0a7224 */ /* 0x000fe200078e00ff */
[----:B------:R-:W2:Y:S01]  /*1cd0*/  LDCU.64 UR22, c[0x0][0x348] ;  /* 0x00006900ff1677ac */ /* 0x000ea20008000a00 */
[----:B------:R-:W-:Y:S01]  /*1ce0*/  UMOV UR6, URZ ;  /* 0x000000ff00067c82 */ /* 0x000fe20008000000 */
[----:B-1----:R-:W-:-:S04]  /*1cf0*/  UIADD3 UR5, UPT, UPT, UR13, 0xf, URZ ;  /* 0x0000000f0d057890 */ /* 0x002fc8000fffe0ff */
[----:B------:R-:W-:-:S04]  /*1d00*/  USHF.R.S32.HI UR4, URZ, 0x1f, UR5 ;  /* 0x0000001fff047899 */ /* 0x000fc80008011405 */
[----:B------:R-:W-:-:S04]  /*1d10*/  ULEA.HI UR4, UR4, UR5, URZ, 0x4 ;  /* 0x0000000504047291 */ /* 0x000fc8000f8f20ff */
[----:B------:R-:W-:Y:S02]  /*1d20*/  USHF.R.S32.HI UR15, URZ, 0x4, UR4 ;  /* 0x00000004ff0f7899 */ /* 0x000fe40008011404 */
[----:B------:R-:W-:Y:S02]  /*1d30*/  UIADD3 UR4, UPT, UPT, UR13, -0x1, URZ ;  /* 0xffffffff0d047890 */ /* 0x000fe4000fffe0ff */
[----:B------:R-:W-:Y:S02]  /*1d40*/  UISETP.LT.U32.AND UP0, UPT, UR15, 0x48, UPT ;  /* 0x000000480f00788c */ /* 0x000fe4000bf01070 */
[----:B------:R-:W-:Y:S02]  /*1d50*/  UISETP.GE.U32.AND UP1, UPT, UR4, -0x1f, UPT ;  /* 0xffffffe10400788c */ /* 0x000fe4000bf26070 */
[----:B------:R-:W-:Y:S02]  /*1d60*/  USEL UR14, UR15, 0x48, UP0 ;  /* 0x000000480f0e7887 */ /* 0x000fe40008000000 */
[----:B------:R-:W-:-:S02]  /*1d70*/  UIADD3 UR13, UPT, UPT, UR13, 0x1e, URZ ;  /* 0x0000001e0d0d7890 */ /* 0x000fc4000fffe0ff */
[----:B------:R-:W-:Y:S02]  /*1d80*/  UIADD3 UR5, UPT, UPT, UR14, -0x1, URZ ;  /* 0xffffffff0e057890 */ /* 0x000fe4000fffe0ff */
[----:B------:R-:W-:-:S03]  /*1d90*/  UIADD3 UR7, UPT, UPT, UR15, -UR14, URZ ;  /* 0x8000000e0f077290 */ /* 0x000fc6000fffe0ff */
[----:B------:R-:W-:-:S04]  /*1da0*/  @UP1 UIADD3 UR5, UPT, UPT, UR14, URZ, URZ ;  /* 0x000000ff0e051290 */ /* 0x000fc8000fffe0ff */
[----:B--2---:R-:W-:-:S12]  /*1db0*/  UIADD3 UR5, UPT, UPT, UR5, 0x1, URZ ;  /* 0x0000000105057890 */ /* 0x004fd8000fffe0ff */
.L_x_36:
[----:B------:R-:W-:Y:S01]  /*1dc0*/  UISETP.NE.AND UP0, UPT, UR37, URZ, UPT ;  /* 0x000000ff2500728c */ /* 0x000fe2000bf05270 */
[----:B------:R-:W1:Y:S08]  /*1dd0*/  S2UR UR37, SR_CgaCtaId ;  /* 0x00000000002579c3 */ /* 0x000e700000008800 */
[----:B------:R-:W-:Y:S05]  /*1de0*/  BRA.U UP0, `(.L_x_19) ;  /* 0x0000000100347547 */ /* 0x000fea000b800000 */
[----:B------:R-:W2:Y:S01]  /*1df0*/  S2R R2, SR_CgaCtaId ;  /* 0x0000000000027919 */ /* 0x000ea20000008800 */
[----:B------:R-:W-:-:S04]  /*1e00*/  MOV R3, 0x400 ;  /* 0x0000040000037802 */ /* 0x000fc80000000f00 */
[----:B--2---:R-:W-:Y:S02]  /*1e10*/  LEA R3, R2, R3, 0x18 ;  /* 0x0000000302037211 */ /* 0x004fe400078ec0ff */
[----:B------:R-:W-:-:S03]  /*1e20*/  SHF.L.U32 R2, R8, 0x1f, RZ ;  /* 0x0000001f08027819 */ /* 0x000fc600000006ff */
[----:B------:R-:W-:-:S04]  /*1e30*/  IMAD R3, R10, 0x8, R3 ;  /* 0x000000080a037824 */ /* 0x000fc800078e0203 */
[----:B------:R-:W2:Y:S02]  /*1e40*/  SYNCS.PHASECHK.TRANS64.TRYWAIT P0, [R3+URZ+0x520], R2 ;  /* 0x00052002030075a7 */ /* 0x000ea400080011ff */
[----:B--2---:R-:W-:Y:S05]  /*1e50*/  @!P0 BRA `(.L_x_20) ;  /* 0x0000006c00f48947 */ /* 0x004fea0003800000 */
.L_x_171:
[----:B------:R-:W-:Y:S01]  /*1e60*/  VIADD R10, R10, 0x1 ;  /* 0x000000010a0a7836 */ /* 0x000fe20000000000 */
[----:B------:R2:W-:Y:S04]  /*1e70*/  SYNCS.ARRIVE.TRANS64.A1T0 RZ, [R3+URZ+0x510], RZ ;  /* 0x000510ff03ff79a7 */ /* 0x0005e800081000ff */
[----:B------:R-:W-:-:S04]  /*1e80*/  ISETP.NE.AND P0, PT, R10, 0x2, PT ;  /* 0x000000020a00780c */ /* 0x000fc80003f05270 */
[----:B------:R-:W-:Y:S02]  /*1e90*/  SEL R10, R10, RZ, P0 ;  /* 0x000000ff0a0a7207 */ /* 0x000fe40000000000 */
[----:B--2---:R-:W-:-:S04]  /*1ea0*/  SEL R3, RZ, 0x1, P0 ;  /* 0x00000001ff037807 */ /* 0x004fc80000000000 */
[----:B------:R-:W-:-:S07]  /*1eb0*/  LOP3.LUT R8, R8, R3, RZ, 0x3c, !PT ;  /* 0x0000000308087212 */ /* 0x000fce00078e3cff */
.L_x_19:
[----:B------:R-:W-:Y:S01]  /*1ec0*/  UMOV UR4, 0x400 ;  /* 0x0000040000047882 */ /* 0x000fe20000000000 */
[----:B------:R-:W-:Y:S01]  /*1ed0*/  SHF.L.U32 R2, R15, 0x1f, RZ ;  /* 0x0000001f0f027819 */ /* 0x000fe200000006ff */
[----:B-1----:R-:W-:Y:S01]  /*1ee0*/  ULEA UR4, UR37, UR4, 0x18 ;  /* 0x0000000425047291 */ /* 0x002fe2000f8ec0ff */
[----:B------:R-:W-:Y:S01]  /*1ef0*/  R2UR UR35, R69 ;  /* 0x00000000452372ca */ /* 0x000fe200000e0000 */
[----:B------:R-:W-:Y:S01]  /*1f00*/  UISETP.GE.U32.AND UP0, UPT, UR13, 0x1f, UPT ;  /* 0x0000001f0d00788c */ /* 0x000fe2000bf06070 */
[----:B------:R-:W-:Y:S01]  /*1f10*/  R2UR UR11, R63 ;  /* 0x000000003f0b72ca */ /* 0x000fe200000e0000 */
[----:B------:R-:W-:Y:S01]  /*1f20*/  ULEA UR8, UR6, UR4, 0x3 ;  /* 0x0000000406087291 */ /* 0x000fe2000f8e18ff */
[----:B------:R-:W-:-:S08]  /*1f30*/  UMOV UR24, URZ ;  /* 0x000000ff00187c82 */ /* 0x000fd00008000000 */
[----:B------:R1:W2:Y:S01]  /*1f40*/  SYNCS.PHASECHK.TRANS64.TRYWAIT P0, [UR8+0x240], R2 ;  /* 0x00024002ff0075a7 */ /* 0x0002a20008001108 */
[----:B------:R-:W-:Y:S02]  /*1f50*/  USHF.L.U32 UR35, UR35, 0x6, URZ ;  /* 0x0000000623237899 */ /* 0x000fe400080006ff */
[----:B------:R-:W-:Y:S01]  /*1f60*/  USHF.L.U32 UR11, UR11, 0x5, URZ ;  /* 0x000000050b0b7899 */ /* 0x000fe200080006ff */
[----:B------:R-:W-:Y:S11]  /*1f70*/  BRA.U !UP0, `(.L_x_21) ;  /* 0x0000000108a87547 */ /* 0x000ff6000b800000 */
[----:B------:R-:W-:Y:S01]  /*1f80*/  UMOV UR16, URZ ;  /* 0x000000ff00107c82 */ /* 0x000fe20008000000 */
[----:B------:R-:W-:-:S05]  /*1f90*/  UMOV UR17, UR6 ;  /* 0x0000000600117c82 */ /* 0x000fca0008000000 */
.L_x_26:
[----:B-1----:R-:W-:Y:S01]  /*1fa0*/  ULEA UR33, UR17, UR4, 0x3 ;  /* 0x0000000411217291 */ /* 0x002fe2000f8e18ff */
[----:B--2---:R-:W-:Y:S01]  /*1fb0*/  @!P5 MOV R3, 0xc00 ;  /* 0x00000c000003d802 */ /* 0x004fe20000000f00 */
[----:B--2---:R-:W-:Y:S10]  /*1fc0*/  @P0 BRA `(.L_x_22) ;  /* 0x00000000000c0947 */ /* 0x004ff40003800000 */
[----:B------:R-:W-:-:S04]  /*1fd0*/  SHF.L.U32 R5, R15, 0x1f, RZ ;  /* 0x0000001f0f057819 */ /* 0x000fc800000006ff */
[----:B------:R-:W2:Y:S02]  /*1fe0*/  SYNCS.PHASECHK.TRANS64.TRYWAIT P0, [UR33+0x240], R5 ;  /* 0x00024005ff0075a7 */ /* 0x000ea40008001121 */
[----:B--2---:R-:W-:Y:S05]  /*1ff0*/  @!P0 BRA `(.L_x_23) ;  /* 0x0000006c00a08947 */ /* 0x004fea0003800000 */
.L_x_22:
[----:B------:R2:W-:Y:S01]  /*2000*/  @!P5 SYNCS.ARRIVE.TRANS64 RZ, [UR33], R3 ;  /* 0x00000003ffffd9a7 */ /* 0x0005e20008000021 */
[----:B------:R-:W-:Y:S04]  /*2010*/  BSSY.RECONVERGENT B0, `(.L_x_24) ;  /* 0x0000003000007945 */ /* 0x000fe80003800200 */
[----:B------:R-:W-:Y:S05]  /*2020*/  @P4 BRA `(.L_x_25) ;  /* 0x0000000000044947 */ /* 0x000fea0003800000 */
[----:B------:R-:W-:Y:S05]  /*2030*/  BPT.TRAP 0x1 ;  /* 0x000000040000795c */ /* 0x000fea0000300000 */
.L_x_25:
[----:B------:R-:W-:Y:S05]  /*2040*/  BSYNC.RECONVERGENT B0 ;  /* 0x0000000000007941 */ /* 0x000fea0003800200 */
.L_x_24:
[----:B------:R-:W-:Y:S02]  /*2050*/  UIADD3 UR6, UPT, UPT, UR17, 0x1, URZ ;  /* 0x0000000111067890 */ /* 0x000fe4000fffe0ff */
[----:B------:R-:W-:Y:S02]  /*2060*/  ULEA UR32, UR17, UR4, 0xb ;  /* 0x0000000411207291 */ /* 0x000fe4000f8e58ff */
[----:B------:R-:W-:Y:S02]  /*2070*/  UISETP.NE.AND UP0, UPT, UR6, 0x48, UPT ;  /* 0x000000480600788c */ /* 0x000fe4000bf05270 */
[----:B------:R-:W-:Y:S02]  /*2080*/  UIADD3 UR26, UP1, UPT, UR22, 0x80, URZ ;  /* 0x00000080161a7890 */ /* 0x000fe4000ff3e0ff */
[----:B------:R-:W-:Y:S02]  /*2090*/  USEL UR9, URZ, 0x1, UP0 ;  /* 0x00000001ff097887 */ /* 0x000fe40008000000 */
[----:B------:R-:W-:-:S02]  /*20a0*/  USEL UR6, UR6, URZ, UP0 ;  /* 0x000000ff06067287 */ /* 0x000fc40008000000 */
[----:B------:R-:W-:Y:S02]  /*20b0*/  UIADD3 UR20, UP0, UPT, UR22, 0x180, URZ ;  /* 0x0000018016147890 */ /* 0x000fe4000ff1e0ff */
[----:B------:R-:W-:Y:S01]  /*20c0*/  ULEA UR8, UR6, UR4, 0x3 ;  /* 0x0000000406087291 */ /* 0x000fe2000f8e18ff */
[----:B------:R-:W-:Y:S01]  /*20d0*/  LOP3.LUT R15, R15, UR9, RZ, 0x3c, !PT ;  /* 0x000000090f0f7c12 */ /* 0x000fe2000f8e3cff */
[----:B------:R-:W-:Y:S02]  /*20e0*/  USHF.L.U32 UR34, UR16, 0x4, URZ ;  /* 0x0000000410227899 */ /* 0x000fe400080006ff */
[----:B------:R-:W-:Y:S01]  /*20f0*/  UIADD3.X UR27, UPT, UPT, URZ, UR23, URZ, UP1, !UPT ;  /* 0x00000017ff1b7290 */ /* 0x000fe20008ffe4ff */
[----:B-1----:R-:W-:Y:S01]  /*2100*/  SHF.L.U32 R2, R15, 0x1f, RZ ;  /* 0x0000001f0f027819 */ /* 0x002fe200000006ff */
[----:B------:R-:W-:Y:S02]  /*2110*/  UIADD3 UR32, UPT, UPT, UR32, 0x2800, URZ ;  /* 0x0000280020207890 */ /* 0x000fe4000fffe0ff */
[----:B------:R-:W-:Y:S01]  /*2120*/  UIADD3.X UR21, UPT, UPT, URZ, UR23, URZ, UP0, !UPT ;  /* 0x00000017ff157290 */ /* 0x000fe200087fe4ff */
[----:B------:R1:W1:Y:S01]  /*2130*/  SYNCS.PHASECHK.TRANS64.TRYWAIT P0, [UR8+0x240], R2 ;  /* 0x00024002ff0075a7 */ /* 0x0002620008001108 */
[----:B------:R-:W-:Y:S01]  /*2140*/  ULEA UR8, UR17, UR4, 0xa ;  /* 0x0000000411087291 */ /* 0x000fe2000f8e50ff */
[----:B------:R-:W-:Y:S01]  /*2150*/  UMOV UR18, 0x0 ;  /* 0x0000000000127882 */ /* 0x000fe20000000000 */
[----:B------:R-:W-:-:S02]  /*2160*/  UMOV UR19, 0x10000000 ;  /* 0x1000000000137882 */ /* 0x000fc40000000000 */
[----:B------:R-:W-:Y:S01]  /*2170*/  UIADD3 UR8, UPT, UPT, UR8, 0x26800, URZ ;  /* 0x0002680008087890 */ /* 0x000fe2000fffe0ff */
[----:B------:R1:W-:Y:S01]  /*2180*/  UTMALDG.3D [UR32], [UR26], desc[UR18] ;  /* 0x000012201a0075b4 */ /* 0x0003e20008011000 */
[----:B------:R-:W-:Y:S01]  /*2190*/  UMOV UR12, UR36 ;  /* 0x00000024000c7c82 */ /* 0x000fe20008000000 */
[----:B------:R-:W-:Y:S01]  /*21a0*/  UMOV UR9, UR33 ;  /* 0x0000002100097c82 */ /* 0x000fe20008000000 */
[----:B------:R-:W-:Y:S01]  /*21b0*/  UMOV UR10, UR34 ;  /* 0x00000022000a7c82 */ /* 0x000fe20008000000 */
[----:B------:R-:W-:Y:S01]  /*21c0*/  UIADD3 UR16, UPT, UPT, UR16, 0x1, URZ ;  /* 0x0000000110107890 */ /* 0x000fe2000fffe0ff */
[----:B------:R-:W-:Y:S01]  /*21d0*/  UMOV UR24, UR5 ;  /* 0x0000000500187c82 */ /* 0x000fe20008000000 */
[----:B------:R-:W-:Y:S02]  /*21e0*/  UMOV UR17, UR6 ;  /* 0x0000000600117c82 */ /* 0x000fe40008000000 */
[----:B------:R1:W-:Y:S01]  /*21f0*/  UTMALDG.3D [UR8], [UR20], desc[UR18] ;  /* 0x00001208140075b4 */ /* 0x0003e20008011000 */
[----:B------:R-:W-:-:S09]  /*2200*/  UISETP.NE.AND UP0, UPT, UR16, UR5, UPT ;  /* 0x000000051000728c */ /* 0x000fd2000bf05270 */
[----:B------:R-:W-:Y:S05]  /*2210*/  BRA.U UP0, `(.L_x_26) ;  /* 0xfffffffd00607547 */ /* 0x000fea000b83ffff */
.L_x_21:
[----:B-1----:R-:W-:Y:S01]  /*2220*/  ULEA UR8, UR6, UR4, 0x3 ;  /* 0x0000000406087291 */ /* 0x002fe2000f8e18ff */
[----:B------:R-:W-:Y:S01]  /*2230*/  SHF.L.U32 R2, R15, 0x1f, RZ ;  /* 0x0000001f0f027819 */ /* 0x000fe200000006ff */
[----:B------:R-:W-:Y:S01]  /*2240*/  @!P1 SYNCS.ARRIVE.TRANS64.A1T0 RZ, [UR4+0x4a8], RZ ;  /* 0x0004a8ffffff99a7 */ /* 0x000fe20008100004 */
[----:B------:R-:W-:-:S06]  /*2250*/  UISETP.GT.AND UP0, UPT, UR15, UR14, UPT ;  /* 0x0000000e0f00728c */ /* 0x000fcc000bf04270 */
[----:B--2---:R1:W2:Y:S03]  /*2260*/  SYNCS.PHASECHK.TRANS64.TRYWAIT P0, [UR8+0x240], R2 ;  /* 0x00024002ff0075a7 */ /* 0x0042a60008001108 */
[----:B------:R-:W-:Y:S05]  /*2270*/  BRA.U !UP0, `(.L_x_27) ;  /* 0x0000000108ac7547 */ /* 0x000fea000b800000 */
[----:B------:R-:W-:Y:S01]  /*2280*/  UIADD3 UR21, UPT, UPT, UR7, UR24, URZ ;  /* 0x0000001807157290 */ /* 0x000fe2000fffe0ff */
[----:B------:R-:W-:-:S11]  /*2290*/  UMOV UR25, UR6 ;  /* 0x0000000600197c82 */ /* 0x000fd60008000000 */
.L_x_32:
[----:B-1----:R-:W-:Y:S01]  /*22a0*/  ULEA UR17, UR25, UR4, 0x3 ;  /* 0x0000000419117291 */ /* 0x002fe2000f8e18ff */
[----:B--2---:R-:W-:Y:S01]  /*22b0*/  @!P5 MOV R3, 0xc00 ;  /* 0x00000c000003d802 */ /* 0x004fe20000000f00 */
[----:B--2---:R-:W-:Y:S10]  /*22c0*/  @P0 BRA `(.L_x_28) ;  /* 0x00000000000c0947 */ /* 0x004ff40003800000 */
[----:B------:R-:W-:-:S04]  /*22d0*/  SHF.L.U32 R5, R15, 0x1f, RZ ;  /* 0x0000001f0f057819 */ /* 0x000fc800000006ff */
[----:B------:R-:W2:Y:S02]  /*22e0*/  SYNCS.PHASECHK.TRANS64.TRYWAIT P0, [UR17+0x240], R5 ;  /* 0x00024005ff0075a7 */ /* 0x000ea40008001111 */
[----:B--2---:R-:W-:Y:S05]  /*22f0*/  @!P0 BRA `(.L_x_29) ;  /* 0x0000006800f88947 */ /* 0x004fea0003800000 */
.L_x_28:
[----:B------:R2:W-:Y:S01]  /*2300*/  @!P5 SYNCS.ARRIVE.TRANS64 RZ, [UR17], R3 ;  /* 0x00000003ffffd9a7 */ /* 0x0005e20008000011 */
[----:B------:R-:W-:Y:S04]  /*2310*/  BSSY.RECONVERGENT B0, `(.L_x_30) ;  /* 0x0000003000007945 */ /* 0x000fe80003800200 */
[----:B------:R-:W-:Y:S05]  /*2320*/  @P4 BRA `(.L_x_31) ;  /* 0x0000000000044947 */ /* 0x000fea0003800000 */
[----:B------:R-:W-:Y:S05]  /*2330*/  BPT.TRAP 0x1 ;  /* 0x000000040000795c */ /* 0x000fea0000300000 */
.L_x_31:
[----:B------:R-:W-:Y:S05]  /*2340*/  BSYNC.RECONVERGENT B0 ;  /* 0x0000000000007941 */ /* 0x000fea0003800200 */
.L_x_30:
        /* <DEDUP_REMOVED lines=10> */
[----:B------:R-:W-:Y:S01]  /*23f0*/  UIADD3 UR16, UPT, UPT, UR16, 0x2800, URZ ;  /* 0x0000280010107890 */ /* 0x000fe2000fffe0ff */
[----:B-1----:R-:W-:Y:S01]  /*2400*/  SHF.L.U32 R2, R15, 0x1f, RZ ;  /* 0x0000001f0f027819 */ /* 0x002fe200000006ff */
[----:B------:R-:W-:Y:S02]  /*2410*/  UIADD3.X UR31, UPT, UPT, URZ, UR23, URZ, UP1, !UPT ;  /* 0x00000017ff1f7290 */ /* 0x000fe40008ffe4ff */
[----:B------:R-:W-:Y:S01]  /*2420*/  UIADD3.X UR29, UPT, UPT, URZ, UR23, URZ, UP0, !UPT ;  /* 0x00000017ff1d7290 */ /* 0x000fe200087fe4ff */
[----:B------:R1:W1:Y:S01]  /*2430*/  SYNCS.PHASECHK.TRANS64.TRYWAIT P0, [UR8+0x240], R2 ;  /* 0x00024002ff0075a7 */ /* 0x0002620008001108 */
[----:B------:R-:W-:Y:S01]  /*2440*/  ULEA UR8, UR25, UR4, 0xa ;  /* 0x0000000419087291 */ /* 0x000fe2000f8e50ff */
[----:B------:R-:W-:Y:S01]  /*2450*/  UMOV UR26, 0x0 ;  /* 0x00000000001a7882 */ /* 0x000fe20000000000 */
[----:B------:R-:W-:-:S02]  /*2460*/  UMOV UR27, 0x10000000 ;  /* 0x10000000001b7882 */ /* 0x000fc40000000000 */
[----:B------:R-:W-:Y:S01]  /*2470*/  UIADD3 UR8, UPT, UPT, UR8, 0x26800, URZ ;  /* 0x0002680008087890 */ /* 0x000fe2000fffe0ff */
[----:B------:R-:W-:Y:S01]  /*2480*/  UMOV UR19, UR35 ;  /* 0x0000002300137c82 */ /* 0x000fe20008000000 */
[----:B------:R-:W-:Y:S01]  /*2490*/  UMOV UR20, UR36 ;  /* 0x0000002400147c82 */ /* 0x000fe20008000000 */
[----:B------:R-:W-:Y:S01]  /*24a0*/  UMOV UR12, UR36 ;  /* 0x00000024000c7c82 */ /* 0x000fe20008000000 */
[----:B------:R-:W-:Y:S01]  /*24b0*/  UMOV UR9, UR17 ;  /* 0x0000001100097c82 */ /* 0x000fe20008000000 */
[----:B------:R-:W-:Y:S01]  /*24c0*/  UMOV UR10, UR18 ;  /* 0x00000012000a7c82 */ /* 0x000fe20008000000 */
[----:B------:R1:W-:Y:S01]  /*24d0*/  UTMALDG.3D [UR16], [UR30], desc[UR26] ;  /* 0x00001a101e0075b4 */ /* 0x0003e20008011000 */
[----:B------:R-:W-:Y:S01]  /*24e0*/  UIADD3 UR24, UPT, UPT, UR24, 0x1, URZ ;  /* 0x0000000118187890 */ /* 0x000fe2000fffe0ff */
[----:B------:R-:W-:-:S03]  /*24f0*/  UMOV UR25, UR6 ;  /* 0x0000000600197c82 */ /* 0x000fc60008000000 */
[----:B------:R-:W-:Y:S01]  /*2500*/  UISETP.NE.AND UP0, UPT, UR24, UR21, UPT ;  /* 0x000000151800728c */ /* 0x000fe2000bf05270 */
[----:B------:R1:W-:Y:S08]  /*2510*/  UTMALDG.3D [UR8], [UR28], desc[UR26] ;  /* 0x00001a081c0075b4 */ /* 0x0003f00008011000 */
[----:B------:R-:W-:Y:S05]  /*2520*/  BRA.U UP0, `(.L_x_32) ;  /* 0xfffffffd005c7547 */ /* 0x000fea000b83ffff */
.L_x_27:
[----:B-1----:R-:W-:Y:S01]  /*2530*/  LEA R2, R14, UR4, 0x3 ;  /* 0x000000040e027c11 */ /* 0x002fe2000f8e18ff */
[----:B------:R-:W-:Y:S01]  /*2540*/  NOP ;  /* 0x0000000000007918 */ /* 0x000fe20000000000 */
[----:B--2---:R-:W-:Y:S02]  /*2550*/  SHF.L.U32 R3, R12, 0x1f, RZ ;  /* 0x0000001f0c037819 */ /* 0x004fe400000006ff */
[----:B------:R-:W-:Y:S02]  /*2560*/  LEA R4, R14, UR4, 0x4 ;  /* 0x000000040e047c11 */ /* 0x000fe4000f8e20ff */
[----:B------:R-:W1:Y:S02]  /*2570*/  SYNCS.PHASECHK.TRANS64.TRYWAIT P0, [R2+URZ+0x4b0], R3 ;  /* 0x0004b003020075a7 */ /* 0x000e6400080011ff */
[----:B-1----:R-:W-:Y:S05]  /*2580*/  @!P0 BRA `(.L_x_33) ;  /* 0x00000068006c8947 */ /* 0x002fea0003800000 */
.L_x_174:
[----:B------:R-:W2:Y:S01]  /*2590*/  LDS.128 R4, [R4+0x540] ;  /* 0x0005400004047984 */ /* 0x000ea20000000c00 */
[----:B---3--:R-:W-:Y:S01]  /*25a0*/  ISETP.GE.AND P0, PT, R26, 0x1, PT ;  /* 0x000000011a00780c */ /* 0x008fe20003f06270 */
[----:B-1----:R-:W-:Y:S01]  /*25b0*/  VIADD R2, R2, 0x4c0 ;  /* 0x000004c002027836 */ /* 0x002fe20000000000 */
[----:B------:R-:W-:Y:S01]  /*25c0*/  @!PT LDS RZ, [RZ] ;  /* 0x00000000fffff984 */ /* 0x000fe20000000800 */
[----:B------:R-:W-:Y:S01]  /*25d0*/  @!PT LDS RZ, [RZ] ;  /* 0x00000000fffff984 */ /* 0x000fe20000000800 */
[----:B------:R-:W-:Y:S01]  /*25e0*/  @!PT LDS RZ, [RZ] ;  /* 0x00000000fffff984 */ /* 0x000fe20000000800 */
[----:B------:R-:W-:Y:S01]  /*25f0*/  @!PT LDS RZ, [RZ] ;  /* 0x00000000fffff984 */ /* 0x000fe20000000800 */
[----:B------:R1:W-:Y:S06]  /*2600*/  MEMBAR.ALL.CTA ;  /* 0x0000000000007992 */ /* 0x0003ec0000008000 */
[----:B-1----:R-:W1:Y:S01]  /*2610*/  FENCE.VIEW.ASYNC.S ;  /* 0x00000000000073c6 */ /* 0x002e620000000000 */
[----:B------:R-:W-:-:S04]  /*2620*/  PRMT R2, RZ, 0x654, R2 ;  /* 0x00000654ff027816 */ /* 0x000fc80000000002 */
[----:B-1----:R1:W-:Y:S01]  /*2630*/  SYNCS.ARRIVE.TRANS64.RED.A1T0 RZ, [R2+URZ], RZ ;  /* 0x000000ff02ff79a7 */ /* 0x0023e200081004ff */
[----:B--2---:R-:W-:-:S13]  /*2640*/  LOP3.LUT P2, RZ, R6, 0x1, RZ, 0xc0, !PT ;  /* 0x0000000106ff7812 */ /* 0x004fda000784c0ff */
[----:B------:R-:W-:Y:S01]  /*2650*/  @P2 SHF.R.U32.HI R3, RZ, 0x10, R5 ;  /* 0x00000010ff032819 */ /* 0x000fe20000011605 */
[----:B------:R-:W-:Y:S01]  /*2660*/  VOTEU.ANY UP0, P2 ;  /* 0x0000000000ff7886 */ /* 0x000fe20001000100 */
[----:B------:R-:W-:Y:S02]  /*2670*/  @P2 MOV R13, R4 ;  /* 0x00000004000d2202 */ /* 0x000fe40000000f00 */
[----:B------:R-:W-:Y:S02]  /*2680*/  @P2 R2UR.BROADCAST UR8, R3 ;  /* 0x00000000030822ca */ /* 0x000fe400008e0000 */
[----:B------:R-:W-:-:S11]  /*2690*/  @P2 LOP3.LUT R11, R5, 0xffff, RZ, 0xc0, !PT ;  /* 0x0000ffff050b2812 */ /* 0x000fd600078ec0ff */
[----:B------:R-:W-:Y:S01]  /*26a0*/  @UP0 UMOV UR36, UR8 ;  /* 0x0000000800240c82 */ /* 0x000fe20008000000 */
[----:B-1----:R-:W-:Y:S05]  /*26b0*/  @!P0 BRA `(.L_x_34) ;  /* 0x0000000000b88947 */ /* 0x002fea0003800000 */
[----:B------:R-:W4:Y:S01]  /*26c0*/  LDC.64 R4, c[0x0][0xb18] ;  /* 0x0002c600ff047b82 */ /* 0x000f220000000a00 */
[----:B------:R-:W-:-:S07]  /*26d0*/  ISETP.NE.AND P3, PT, R26, 0x1, PT ;  /* 0x000000011a00780c */ /* 0x000fce0003f65270 */
[----:B------:R-:W1:Y:S08]  /*26e0*/  LDC.64 R6, c[0x0][0xb10] ;  /* 0x0002c400ff067b82 */ /* 0x000e700000000a00 */
[----:B------:R-:W2:Y:S08]  /*26f0*/  LDC R16, c[0x0][0xb20] ;  /* 0x0002c800ff107b82 */ /* 0x000eb00000000800 */
[----:B------:R-:W3:Y:S01]  /*2700*/  LDC R18, c[0x0][0xb0c] ;  /* 0x0002c300ff127b82 */ /* 0x000ee20000000800 */
[----:B----4-:R-:W-:Y:S01]  /*2710*/  IMAD.HI.U32 R17, R0, R5, RZ ;  /* 0x0000000500117227 */ /* 0x010fe200078e00ff */
[----:B------:R-:W-:-:S03]  /*2720*/  ISETP.NE.AND P0, PT, R4, 0x1, PT ;  /* 0x000000010400780c */ /* 0x000fc60003f05270 */
[----:B------:R-:W-:-:S03]  /*2730*/  IMAD.HI.U32 R5, R11, R5, RZ ;  /* 0x000000050b057227 */ /* 0x000fc600078e00ff */
[----:B------:R-:W4:Y:S01]  /*2740*/  LDC.64 R2, c[0x0][0xb28] ;  /* 0x0002ca00ff027b82 */ /* 0x000f220000000a00 */
[----:B-1----:R-:W-:-:S04]  /*2750*/  IMAD.HI.U32 R20, R9, R6, RZ ;  /* 0x0000000609147227 */ /* 0x002fc800078e00ff */
[----:B------:R-:W-:Y:S01]  /*2760*/  IMAD.HI.U32 R22, R13, R6, RZ ;  /* 0x000000060d167227 */ /* 0x000fe200078e00ff */
[----:B------:R-:W-:Y:S02]  /*2770*/  SHF.R.U32.HI R20, RZ, R7, R20 ;  /* 0x00000007ff147219 */ /* 0x000fe40000011614 */
[-C--:B--2---:R-:W-:Y:S02]  /*2780*/  SHF.R.U32.HI R17, RZ, R16.reuse, R17 ;  /* 0x00000010ff117219 */ /* 0x084fe40000011611 */
[----:B------:R-:W-:Y:S02]  /*2790*/  SHF.R.U32.HI R16, RZ, R16, R5 ;  /* 0x00000010ff107219 */ /* 0x000fe40000011605 */
[----:B------:R-:W-:Y:S02]  /*27a0*/  SEL R17, R0, R17, !P0 ;  /* 0x0000001100117207 */ /* 0x000fe40004000000 */
[----:B------:R-:W-:Y:S02]  /*27b0*/  SHF.R.U32.HI R22, RZ, R7, R22 ;  /* 0x00000007ff167219 */ /* 0x000fe40000011616 */
[----:B---3--:R-:W-:-:S02]  /*27c0*/  ISETP.NE.AND P1, PT, R18, 0x1, PT ;  /* 0x000000011200780c */ /* 0x008fc40003f25270 */
[----:B------:R-:W-:Y:S02]  /*27d0*/  SEL R5, R11, R16, !P0 ;  /* 0x000000100b057207 */ /* 0x000fe40004000000 */
[----:B------:R-:W-:Y:S02]  /*27e0*/  SEL R19, R9, R20, !P1 ;  /* 0x0000001409137207 */ /* 0x000fe40004800000 */
[----:B------:R-:W-:Y:S01]  /*27f0*/  SEL R7, R13, R22, !P1 ;  /* 0x000000160d077207 */ /* 0x000fe20004800000 */
[----:B----4-:R-:W-:-:S04]  /*2800*/  IMAD.HI.U32 R20, R17, R2, RZ ;  /* 0x0000000211147227 */ /* 0x010fc800078e00ff */
        /* <DEDUP_REMOVED lines=10> */
[----:B------:R-:W-:-:S04]  /*28b0*/  @!P0 IMAD.HI.U32 R16, R7, R2, RZ ;  /* 0x0000000207108227 */ /* 0x000fc800078e00ff */
[----:B------:R-:W-:Y:S01]  /*28c0*/  IMAD.MOV R2, RZ, RZ, -R6 ;  /* 0x000000ffff027224 */ /* 0x000fe200078e0a06 */
[----:B------:R-:W-:-:S03]  /*28d0*/  @!P0 SHF.R.U32.HI R16, RZ, R3, R16 ;  /* 0x00000003ff108219 */ /* 0x000fc60000011610 */
[----:B------:R-:W-:Y:S01]  /*28e0*/  IMAD R2, R26, R2, R5 ;  /* 0x000000021a027224 */ /* 0x000fe200078e0205 */
        /* <DEDUP_REMOVED lines=11> */
.L_x_34:
[----:B------:R-:W1:Y:S02]  /*29a0*/  LDCU UR8, c[0x0][0xb30] ;  /* 0x00016600ff0877ac */ /* 0x000e640008000800 */
[----:B-1----:R-:W-:-:S09]  /*29b0*/  UISETP.NE.AND UP0, UPT, UR8, 0x1, UPT ;  /* 0x000000010800788c */ /* 0x002fd2000bf05270 */
[----:B------:R-:W-:Y:S05]  /*29c0*/  BRA.U UP0, `(.L_x_35) ;  /* 0x0000000100407547 */ /* 0x000fea000b800000 */
[----:B------:R-:W1:Y:S08]  /*29d0*/  LDC.64 R4, c[0x0][0xb10] ;  /* 0x0002c400ff047b82 */ /* 0x000e700000000a00 */
[----:B------:R-:W2:Y:S08]  /*29e0*/  LDC.64 R2, c[0x0][0xb18] ;  /* 0x0002c600ff027b82 */ /* 0x000eb00000000a00 */
[----:B------:R-:W3:Y:S08]  /*29f0*/  LDC R6, c[0x0][0xb20] ;  /* 0x0002c800ff067b82 */ /* 0x000ef00000000800 */
[----:B------:R-:W4:Y:S01]  /*2a00*/  LDC R16, c[0x0][0xb0c] ;  /* 0x0002c300ff107b82 */ /* 0x000f220000000800 */
[----:B-1----:R-:W-:-:S05]  /*2a10*/  IMAD.HI.U32 R4, R13, R4, RZ ;  /* 0x000000040d047227 */ /* 0x002fca00078e00ff */
[----:B------:R-:W-:Y:S01]  /*2a20*/  SHF.R.U32.HI R4, RZ, R5, R4 ;  /* 0x00000005ff047219 */ /* 0x000fe20000011604 */
[----:B--2---:R-:W-:Y:S01]  /*2a30*/  IMAD.HI.U32 R3, R11, R3, RZ ;  /* 0x000000030b037227 */ /* 0x004fe200078e00ff */
[----:B------:R-:W-:-:S04]  /*2a40*/  ISETP.NE.AND P0, PT, R2, 0x1, PT ;  /* 0x000000010200780c */ /* 0x000fc80003f05270 */
[----:B---3--:R-:W-:-:S04]  /*2a50*/  SHF.R.U32.HI R6, RZ, R6, R3 ;  /* 0x00000006ff067219 */ /* 0x008fc80000011603 */
[----:B------:R-:W-:Y:S02]  /*2a60*/  SEL R3, R11, R6, !P0 ;  /* 0x000000060b037207 */ /* 0x000fe40004000000 */
[----:B----4-:R-:W-:-:S04]  /*2a70*/  ISETP.NE.AND P1, PT, R16, 0x1, PT ;  /* 0x000000011000780c */ /* 0x010fc80003f25270 */
[----:B------:R-:W-:-:S05]  /*2a80*/  SEL R4, R13, R4, !P1 ;  /* 0x000000040d047207 */ /* 0x000fca0004800000 */
[----:B------:R-:W-:Y:S02]  /*2a90*/  IMAD.IADD R5, R3, 0x1, -R4 ;  /* 0x0000000103057824 */ /* 0x000fe400078e0a04 */
[----:B------:R-:W-:Y:S02]  /*2aa0*/  IMAD.IADD R3, R4, 0x1, -R3 ;  /* 0x0000000104037824 */ /* 0x000fe400078e0a03 */
[----:B------:R-:W-:Y:S02]  /*2ab0*/  IMAD R13, R5, R16, R13 ;  /* 0x00000010050d7224 */ /* 0x000fe400078e020d */
[----:B------:R-:W-:-:S07]  /*2ac0*/  IMAD R11, R3, R2, R11 ;  /* 0x00000002030b7224 */ /* 0x000fce00078e020b */
.L_x_35:
[----:B------:R-:W-:Y:S01]  /*2ad0*/  VIADD R14, R14, 0x1 ;  /* 0x000000010e0e7836 */ /* 0x000fe20000000000 */
[----:B------:R-:W-:Y:S01]  /*2ae0*/  PLOP3.LUT P1, PT, PT, PT, PT, 0x80, 0x8 ;  /* 0x000000000008781c */ /* 0x000fe20003f2f070 */
[----:B------:R-:W-:Y:S02]  /*2af0*/  IMAD.IADD R69, R13, 0x1, R68 ;  /* 0x000000010d457824 */ /* 0x000fe400078e0244 */
[----:B------:R-:W-:Y:S01]  /*2b00*/  IMAD.IADD R63, R11, 0x1, R62 ;  /* 0x000000010b3f7824 */ /* 0x000fe200078e023e */
[----:B------:R-:W-:-:S04]  /*2b10*/  ISETP.NE.AND P0, PT, R14, 0x2, PT ;  /* 0x000000020e00780c */ /* 0x000fc80003f05270 */
[----:B------:R-:W-:Y:S02]  /*2b20*/  SEL R3, RZ, 0x1, P0 ;  /* 0x00000001ff037807 */ /* 0x000fe40000000000 */
[----:B------:R-:W-:Y:S02]  /*2b30*/  SEL R14, R14, RZ, P0 ;  /* 0x000000ff0e0e7207 */ /* 0x000fe40000000000 */
[----:B------:R-:W-:Y:S01]  /*2b40*/  LOP3.LUT R12, R12, R3, RZ, 0x3c, !PT ;  /* 0x000000030c0c7212 */ /* 0x000fe200078e3cff */
[----:B------:R-:W-:Y:S06]  /*2b50*/  @P2 BRA `(.L_x_36) ;  /* 0xfffffff000982947 */ /* 0x000fec000383ffff */
[----:B------:R-:W-:Y:S01]  /*2b60*/  UIADD3 UR4, UPT, UPT, UR4, 0x240, URZ ;  /* 0x0000024004047890 */ /* 0x000fe2000fffe0ff */
[----:B------:R-:W-:-:S03]  /*2b70*/  SHF.L.U32 R3, R15, 0x1f, RZ ;  /* 0x0000001f0f037819 */ /* 0x000fc600000006ff */
[----:B------:R-:W-:-:S09]  /*2b80*/  ULEA UR5, UR6, UR4, 0x3 ;  /* 0x0000000406057291 */ /* 0x000fd2000f8e18ff */
[----:B------:R-:W1:Y:S02]  /*2b90*/  SYNCS.PHASECHK.TRANS64.TRYWAIT P0, [UR5], R3 ;  /* 0x00000003ff0075a7 */ /* 0x000e640008001105 */
[----:B-1----:R-:W-:Y:S05]  /*2ba0*/  @!P0 BRA `(.L_x_37) ;  /* 0x0000006000f88947 */ /* 0x002fea0003800000 */
.L_x_176:
[----:B------:R-:W-:-:S04]  /*2bb0*/  UIADD3 UR6, UPT, UPT, UR6, 0x1, URZ ;  /* 0x0000000106067890 */ /* 0x000fc8000fffe0ff */
[----:B------:R-:W-:-:S04]  /*2bc0*/  UISETP.NE.AND UP0, UPT, UR6, 0x48, UPT ;  /* 0x000000480600788c */ /* 0x000fc8000bf05270 */
[----:B------:R-:W-:Y:S02]  /*2bd0*/  USEL UR7, URZ, 0x1, UP0 ;  /* 0x00000001ff077887 */ /* 0x000fe40008000000 */
[----:B------:R-:W-:-:S04]  /*2be0*/  USEL UR6, UR6, URZ, UP0 ;  /* 0x000000ff06067287 */ /* 0x000fc80008000000 */
[----:B------:R-:W-:Y:S01]  /*2bf0*/  ULEA UR5, UR6, UR4, 0x3 ;  /* 0x0000000406057291 */ /* 0x000fe2000f8e18ff */
[----:B------:R-:W-:-:S04]  /*2c00*/  LOP3.LUT R2, R15, UR7, RZ, 0x3c, !PT ;  /* 0x000000070f027c12 */ /* 0x000fc8000f8e3cff */
[----:B-1----:R-:W-:-:S04]  /*2c10*/  SHF.L.U32 R3, R2, 0x1f, RZ ;  /* 0x0000001f02037819 */ /* 0x002fc800000006ff */
[----:B------:R-:W1:Y:S02]  /*2c20*/  SYNCS.PHASECHK.TRANS64.TRYWAIT P0, [UR5], R3 ;  /* 0x00000003ff0075a7 */ /* 0x000e640008001105 */
[----:B-1----:R-:W-:Y:S05]  /*2c30*/  @!P0 BRA `(.L_x_38) ;  /* 0x0000006000ec8947 */ /* 0x002fea0003800000 */
.L_x_178:
        /* <DEDUP_REMOVED lines=9> */
.L_x_180:
        /* <DEDUP_REMOVED lines=9> */
.L_x_182:
        /* <DEDUP_REMOVED lines=9> */
.L_x_184:
        /* <DEDUP_REMOVED lines=9> */
.L_x_186:
        /* <DEDUP_REMOVED lines=9> */
.L_x_188:
        /* <DEDUP_REMOVED lines=9> */
.L_x_190:
        /* <DEDUP_REMOVED lines=9> */
.L_x_192:
        /* <DEDUP_REMOVED lines=9> */
.L_x_194:
        /* <DEDUP_REMOVED lines=9> */
.L_x_196:
        /* <DEDUP_REMOVED lines=9> */
.L_x_198:
        /* <DEDUP_REMOVED lines=9> */
.L_x_200:
        /* <DEDUP_REMOVED lines=9> */
.L_x_202:
        /* <DEDUP_REMOVED lines=9> */
.L_x_204:
        /* <DEDUP_REMOVED lines=9> */
.L_x_206:
        /* <DEDUP_REMOVED lines=9> */
.L_x_208:
        /* <DEDUP_REMOVED lines=9> */
.L_x_210:
        /* <DEDUP_REMOVED lines=9> */
.L_x_212:
        /* <DEDUP_REMOVED lines=9> */
.L_x_214:
        /* <DEDUP_REMOVED lines=9> */
.L_x_216:
        /* <DEDUP_REMOVED lines=9> */
.L_x_218:
        /* <DEDUP_REMOVED lines=9> */
.L_x_220:
        /* <DEDUP_REMOVED lines=9> */
.L_x_222:
        /* <DEDUP_REMOVED lines=9> */
.L_x_224:
        /* <DEDUP_REMOVED lines=9> */
.L_x_226:
        /* <DEDUP_REMOVED lines=9> */
.L_x_228:
        /* <DEDUP_REMOVED lines=9> */
.L_x_230:
        /* <DEDUP_REMOVED lines=9> */
.L_x_232:
        /* <DEDUP_REMOVED lines=9> */
.L_x_234:
        /* <DEDUP_REMOVED lines=9> */
.L_x_236:
        /* <DEDUP_REMOVED lines=9> */
.L_x_238:
        /* <DEDUP_REMOVED lines=9> */
.L_x_240:
        /* <DEDUP_REMOVED lines=9> */
.L_x_242:
        /* <DEDUP_REMOVED lines=9> */
.L_x_244:
        /* <DEDUP_REMOVED lines=9> */
.L_x_246:
        /* <DEDUP_REMOVED lines=9> */
.L_x_248:
        /* <DEDUP_REMOVED lines=9> */
.L_x_250:
        /* <DEDUP_REMOVED lines=9> */
.L_x_252:
        /* <DEDUP_REMOVED lines=9> */
.L_x_254:
        /* <DEDUP_REMOVED lines=9> */
.L_x_256:
        /* <DEDUP_REMOVED lines=9> */
.L_x_258:
        /* <DEDUP_REMOVED lines=9> */
.L_x_260:
        /* <DEDUP_REMOVED lines=9> */
.L_x_262:
        /* <DEDUP_REMOVED lines=9> */
.L_x_264:
        /* <DEDUP_REMOVED lines=9> */
.L_x_266:
        /* <DEDUP_REMOVED lines=9> */
.L_x_268:
        /* <DEDUP_REMOVED lines=9> */
.L_x_270:
        /* <DEDUP_REMOVED lines=9> */
.L_x_272:
        /* <DEDUP_REMOVED lines=9> */
.L_x_274:
        /* <DEDUP_REMOVED lines=9> */
.L_x_276:
        /* <DEDUP_REMOVED lines=9> */
.L_x_278:
        /* <DEDUP_REMOVED lines=9> */
.L_x_280:
        /* <DEDUP_REMOVED lines=9> */
.L_x_282:
        /* <DEDUP_REMOVED lines=9> */
.L_x_284:
        /* <DEDUP_REMOVED lines=9> */
.L_x_286:
        /* <DEDUP_REMOVED lines=9> */
.L_x_288:
        /* <DEDUP_REMOVED lines=9> */
.L_x_290:
        /* <DEDUP_REMOVED lines=9> */
.L_x_292:
        /* <DEDUP_REMOVED lines=9> */
.L_x_294:
        /* <DEDUP_REMOVED lines=9> */
.L_x_296:
        /* <DEDUP_REMOVED lines=9> */
.L_x_298:
        /* <DEDUP_REMOVED lines=9> */
.L_x_300:
        /* <DEDUP_REMOVED lines=9> */
.L_x_302:
        /* <DEDUP_REMOVED lines=9> */
.L_x_304:
        /* <DEDUP_REMOVED lines=9> */
.L_x_306:
        /* <DEDUP_REMOVED lines=9> */
.L_x_308:
        /* <DEDUP_REMOVED lines=9> */
.L_x_310:
        /* <DEDUP_REMOVED lines=9> */
.L_x_312:
        /* <DEDUP_REMOVED lines=9> */
.L_x_314:
        /* <DEDUP_REMOVED lines=9> */
.L_x_316:
[----:B------:R-:W-:-:S04]  /*5310*/  UIADD3 UR6, UPT, UPT, UR6, 0x1, URZ ;  /* 0x0000000106067890 */ /* 0x000fc8000fffe0ff */
[----:B------:R-:W-:-:S04]  /*5320*/  UISETP.NE.AND UP0, UPT, UR6, 0x48, UPT ;  /* 0x000000480600788c */ /* 0x000fc8000bf05270 */
[----:B------:R-:W-:Y:S02]  /*5330*/  USEL UR5, URZ, 0x1, UP0 ;  /* 0x00000001ff057887 */ /* 0x000fe40008000000 */
[----:B------:R-:W-:-:S04]  /*5340*/  USEL UR6, UR6, URZ, UP0 ;  /* 0x000000ff06067287 */ /* 0x000fc80008000000 */
[----:B------:R-:W-:Y:S01]  /*5350*/  ULEA UR6, UR6, UR4, 0x3 ;  /* 0x0000000406067291 */ /* 0x000fe2000f8e18ff */
[----:B-1----:R-:W-:-:S04]  /*5360*/  LOP3.LUT R3, R2, UR5, RZ, 0x3c, !PT ;  /* 0x0000000502037c12 */ /* 0x002fc8000f8e3cff */
[----:B------:R-:W-:Y:S01]  /*5370*/  SHF.L.U32 R3, R3, 0x1f, RZ ;  /* 0x0000001f03037819 */ /* 0x000fe200000006ff */
[----:B----4-:R-:W-:-:S07]  /*5380*/  IMAD.U32 R0, RZ, RZ, UR6 ;  /* 0x00000006ff007e24 */ /* 0x010fce000f8e00ff */
.L_x_108:
[----:B-1----:R1:W2:Y:S02]  /*5390*/  SYNCS.PHASECHK.TRANS64.TRYWAIT P0, [R0+URZ], R3 ;  /* 0x00000003000075a7 */ /* 0x0022a400080011ff */
[----:B--2---:R-:W-:Y:S05]  /*53a0*/  @!P0 NANOSLEEP.SYNCS 0x989680 ;  /* 0x009896800000895d */ /* 0x004fea0003900000 */
[----:B------:R-:W2:Y:S02]  /*53b0*/  @!P0 SYNCS.PHASECHK.TRANS64 P0, [R0+URZ], R3 ;  /* 0x00000003000085a7 */ /* 0x000ea400080010ff */
[----:B--2---:R-:W-:Y:S05]  /*53c0*/  @P0 EXIT ;  /* 0x000000000000094d */ /* 0x004fea0003800000 */
[----:B------:R-:W-:Y:S05]  /*53d0*/  BRA `(.L_x_108) ;  /* 0xfffffffc00ec7947 */ /* 0x000fea000383ffff */
.L_x_18:
[----:B------:R-:W-:-:S04]  /*53e0*/  UISETP.NE.AND UP1, UPT, UR37, URZ, UPT ;  /* 0x000000ff2500728c */ /* 0x000fc8000bf25270 */
[----:B------:R-:W-:-:S09]  /*53f0*/  UISETP.NE.OR UP1, UPT, UR8, 0x1, UP1 ;  /* 0x000000010800788c */ /* 0x000fd20008f25670 */
[----:B------:R-:W-:Y:S05]  /*5400*/  BRA.U UP1, `(.L_x_109) ;  /* 0x0000000501487547 */ /* 0x000fea000b800000 */
[----:B------:R-:W-:Y:S01]  /*5410*/  ISETP.NE.AND P2, PT, R2, RZ, PT ;  /* 0x000000ff0200720c */ /* 0x000fe20003f45270 */
[----:B------:R-:W-:Y:S01]  /*5420*/  IMAD.MOV.U32 R12, RZ, RZ, 0x1 ;  /* 0x00000001ff0c7424 */ /* 0x000fe200078e00ff */
[----:B------:R-:W-:Y:S02]  /*5430*/  CS2R R10, SRZ ;  /* 0x00000000000a7805 */ /* 0x000fe4000001ff00 */
[----:B------:R-:W-:Y:S01]  /*5440*/  CS2R R8, SRZ ;  /* 0x0000000000087805 */ /* 0x000fe2000001ff00 */
[----:B------:R-:W-:Y:S01]  /*5450*/  UMOV UR4, 0x400 ;  /* 0x0000040000047882 */ /* 0x000fe20000000000 */
[----:B------:R-:W-:Y:S01]  /*5460*/  UMOV UR6, URZ ;  /* 0x000000ff00067c82 */ /* 0x000fe20008000000 */
[----:B------:R-:W-:-:S12]  /*5470*/  ULEA UR37, UR37, UR4, 0x18 ;  /* 0x0000000425257291 */ /* 0x000fd8000f8ec0ff */
.L_x_113:
[----:B------:R-:W-:Y:S02]  /*5480*/  LEA R0, R8, UR37, 0x3 ;  /* 0x0000002508007c11 */ /* 0x000fe4000f8e18ff */
[----:B------:R-:W-:-:S03]  /*5490*/  SHF.L.U32 R5, R9, 0x1f, RZ ;  /* 0x0000001f09057819 */ /* 0x000fc600000006ff */
[----:B------:R-:W-:Y:S01]  /*54a0*/  VIADD R4, R0, 0x520 ;  /* 0x0000052000047836 */ /* 0x000fe20000000000 */
[----:B------:R-:W1:Y:S02]  /*54b0*/  SYNCS.PHASECHK.TRANS64.TRYWAIT P0, [R0+URZ+0x510], R5 ;  /* 0x00051005000075a7 */ /* 0x000e6400080011ff */
[----:B-1----:R-:W-:Y:S05]  /*54c0*/  @!P0 BRA `(.L_x_110) ;  /* 0x0000005400588947 */ /* 0x002fea0003800000 */
.L_x_317:
[----:B------:R-:W-:Y:S01]  /*54d0*/  ULEA UR5, UR6, UR37, 0x3 ;  /* 0x0000002506057291 */ /* 0x000fe2000f8e18ff */
[----:B------:R-:W-:Y:S02]  /*54e0*/  PRMT R4, RZ, 0x654, R4 ;  /* 0x00000654ff047816 */ /* 0x000fe40000000004 */
[----:B-1----:R-:W-:Y:S01]  /*54f0*/  SHF.L.U32 R5, R12, 0x1f, RZ ;  /* 0x0000001f0c057819 */ /* 0x002fe200000006ff */
[----:B------:R-:W-:Y:S01]  /*5500*/  UIADD3 UR4, UPT, UPT, UR5, 0x4b0, URZ ;  /* 0x000004b005047890 */ /* 0x000fe2000fffe0ff */
[----:B------:R1:W-:Y:S05]  /*5510*/  SYNCS.ARRIVE.TRANS64.RED.A1T0 RZ, [R4+URZ], RZ ;  /* 0x000000ff04ff79a7 */ /* 0x0003ea00081004ff */
[----:B------:R-:W-:Y:S01]  /*5520*/  IMAD.U32 R7, RZ, RZ, UR4 ;  /* 0x00000004ff077e24 */ /* 0x000fe2000f8e00ff */
[----:B------:R-:W2:Y:S04]  /*5530*/  SYNCS.PHASECHK.TRANS64.TRYWAIT P0, [UR5+0x4c0], R5 ;  /* 0x0004c005ff0075a7 */ /* 0x000ea80008001105 */
[----:B------:R-:W-:Y:S01]  /*5540*/  PRMT R6, R2, 0x654, R7 ;  /* 0x0000065402067816 */ /* 0x000fe20000000007 */
[----:B-1----:R-:W-:Y:S01]  /*5550*/  @!P2 IMAD.MOV.U32 R4, RZ, RZ, 0x10 ;  /* 0x00000010ff04a424 */ /* 0x002fe200078e00ff */
[----:B--2---:R-:W-:Y:S06]  /*5560*/  @!P0 BRA `(.L_x_111) ;  /* 0x0000005400448947 */ /* 0x004fec0003800000 */
.L_x_319:
[----:B------:R-:W-:Y:S01]  /*5570*/  ULEA UR4, UR6, UR37, 0x4 ;  /* 0x0000002506047291 */ /* 0x000fe2000f8e20ff */
[----:B------:R-:W-:Y:S01]  /*5580*/  SEL R3, R6, R3, !P2 ;  /* 0x0000000306037207 */ /* 0x000fe20005000000 */
[----:B------:R-:W-:Y:S01]  /*5590*/  UIADD3 UR5, UPT, UPT, UR5, 0x4b0, URZ ;  /* 0x000004b005057890 */ /* 0x000fe2000fffe0ff */
[----:B-1----:R-:W-:Y:S01]  /*55a0*/  LEA R0, R11, UR37, 0x3 ;  /* 0x000000250b007c11 */ /* 0x002fe2000f8e18ff */
[----:B------:R-:W-:Y:S01]  /*55b0*/  UIADD3 UR4, UPT, UPT, UR4, 0x540, URZ ;  /* 0x0000054004047890 */ /* 0x000fe2000fffe0ff */
[----:B------:R-:W-:Y:S01]  /*55c0*/  SHF.L.U32 R5, R10, 0x1f, RZ ;  /* 0x0000001f0a057819 */ /* 0x000fe200000006ff */
[----:B------:R1:W-:Y:S01]  /*55d0*/  @!P2 SYNCS.ARRIVE.TRANS64.RED RZ, [R3+URZ], R4 ;  /* 0x0000000403ffa9a7 */ /* 0x0003e200080004ff */
[----:B------:R-:W-:Y:S01]  /*55e0*/  UIADD3 UR6, UPT, UPT, UR6, 0x1, URZ ;  /* 0x0000000106067890 */ /* 0x000fe2000fffe0ff */
[----:B------:R-:W-:-:S03]  /*55f0*/  VIADD R8, R8, 0x1 ;  /* 0x0000000108087836 */ /* 0x000fc60000000000 */
[----:B------:R-:W-:Y:S02]  /*5600*/  UISETP.NE.AND UP0, UPT, UR6, 0x2, UPT ;  /* 0x000000020600788c */ /* 0x000fe4000bf05270 */
[----:B------:R-:W-:Y:S06]  /*5610*/  UGETNEXTWORKID.BROADCAST [UR4], [UR5] ;  /* 0x00000000040073ca */ /* 0x000fec0008000100 */
[----:B------:R-:W-:Y:S01]  /*5620*/  USEL UR4, URZ, 0x1, UP0 ;  /* 0x00000001ff047887 */ /* 0x000fe20008000000 */
[----:B------:R-:W-:Y:S01]  /*5630*/  ISETP.NE.AND P0, PT, R8, 0x2, PT ;  /* 0x000000020800780c */ /* 0x000fe20003f05270 */
[----:B------:R-:W-:Y:S01]  /*5640*/  USEL UR6, UR6, URZ, UP0 ;  /* 0x000000ff06067287 */ /* 0x000fe20008000000 */
[----:B------:R-:W2:Y:S03]  /*5650*/  SYNCS.PHASECHK.TRANS64.TRYWAIT P1, [R0+URZ+0x4b0], R5 ;  /* 0x0004b005000075a7 */ /* 0x000ea600080211ff */
[----:B------:R-:W-:Y:S01]  /*5660*/  LOP3.LUT R12, R12, UR4, RZ, 0x3c, !PT ;  /* 0x000000040c0c7c12 */ /* 0x000fe2000f8e3cff */
[----:B-12---:R-:W-:Y:S07]  /*5670*/  @!P1 BRA `(.L_x_112) ;  /* 0x0000005400189947 */ /* 0x006fee0003800000 */
.L_x_320:
[C---:B------:R-:W-:Y:S01]  /*5680*/  LEA R4, R11.reuse, UR37, 0x4 ;  /* 0x000000250b047c11 */ /* 0x040fe2000f8e20ff */
[----:B-1----:R-:W-:Y:S01]  /*5690*/  VIADD R0, R0, 0x4c0 ;  /* 0x000004c000007836 */ /* 0x002fe20000000000 */
[----:B------:R-:W-:Y:S01]  /*56a0*/  SEL R8, R8, RZ, P0 ;  /* 0x000000ff08087207 */ /* 0x000fe20000000000 */
[----:B------:R-:W-:-:S03]  /*56b0*/  VIADD R11, R11, 0x1 ;  /* 0x000000010b0b7836 */ /* 0x000fc60000000000 */
[----:B------:R-:W1:Y:S01]  /*56c0*/  LDS.128 R4, [R4+0x540] ;  /* 0x0005400004047984 */ /* 0x000e620000000c00 */
[----:B------:R-:W-:Y:S02]  /*56d0*/  PRMT R0, RZ, 0x654, R0 ;  /* 0x00000654ff007816 */ /* 0x000fe40000000000 */
[C---:B------:R-:W-:Y:S01]  /*56e0*/  ISETP.NE.AND P1, PT, R11.reuse, 0x2, PT ;  /* 0x000000020b00780c */ /* 0x040fe20003f25270 */
[----:B------:R-:W-:Y:S01]  /*56f0*/  @!PT LDS RZ, [RZ] ;  /* 0x00000000fffff984 */ /* 0x000fe20000000800 */
[----:B------:R-:W-:Y:S01]  /*5700*/  @!PT LDS RZ, [RZ] ;  /* 0x00000000fffff984 */ /* 0x000fe20000000800 */
[----:B------:R-:W-:Y:S01]  /*5710*/  @!PT LDS RZ, [RZ] ;  /* 0x00000000fffff984 */ /* 0x000fe20000000800 */
[----:B------:R-:W-:Y:S01]  /*5720*/  @!PT LDS RZ, [RZ] ;  /* 0x00000000fffff984 */ /* 0x000fe20000000800 */
[----:B------:R2:W-:Y:S06]  /*5730*/  MEMBAR.ALL.CTA ;  /* 0x0000000000007992 */ /* 0x0005ec0000008000 */
[----:B--2---:R-:W2:Y:S01]  /*5740*/  FENCE.VIEW.ASYNC.S ;  /* 0x00000000000073c6 */ /* 0x004ea20000000000 */
[----:B------:R-:W-:Y:S01]  /*5750*/  SEL R11, R11, RZ, P1 ;  /* 0x000000ff0b0b7207 */ /* 0x000fe20000800000 */
[----:B--2---:R2:W-:Y:S01]  /*5760*/  SYNCS.ARRIVE.TRANS64.RED.A1T0 RZ, [R0+URZ], RZ ;  /* 0x000000ff00ff79a7 */ /* 0x0045e200081004ff */
[----:B-1----:R-:W-:-:S02]  /*5770*/  LOP3.LUT P3, RZ, R6, 0x1, RZ, 0xc0, !PT ;  /* 0x0000000106ff7812 */ /* 0x002fc4000786c0ff */
[----:B------:R-:W-:-:S04]  /*5780*/  SEL R5, RZ, 0x1, P1 ;  /* 0x00000001ff057807 */ /* 0x000fc80000800000 */
[----:B------:R-:W-:Y:S02]  /*5790*/  LOP3.LUT R10, R10, R5, RZ, 0x3c, !PT ;  /* 0x000000050a0a7212 */ /* 0x000fe400078e3cff */
[----:B--2---:R-:W-:-:S04]  /*57a0*/  SEL R0, RZ, 0x1, P0 ;  /* 0x00000001ff007807 */ /* 0x004fc80000000000 */
[----:B------:R-:W-:Y:S01]  /*57b0*/  LOP3.LUT R9, R9, R0, RZ, 0x3c, !PT ;  /* 0x0000000009097212 */ /* 0x000fe200078e3cff */
[----:B------:R-:W-:Y:S06]  /*57c0*/  @P3 BRA `(.L_x_113) ;  /* 0xfffffffc002c3947 */ /* 0x000fec000383ffff */
[----:B------:R-:W-:Y:S01]  /*57d0*/  ULEA UR5, UR6, UR37, 0x3 ;  /* 0x0000002506057291 */ /* 0x000fe2000f8e18ff */
[----:B------:R-:W-:-:S08]  /*57e0*/  SHF.L.U32 R3, R12, 0x1f, RZ ;  /* 0x0000001f0c037819 */ /* 0x000fd000000006ff */
[----:B------:R-:W1:Y:S02]  /*57f0*/  SYNCS.PHASECHK.TRANS64 P0, [UR5+0x4c0], R3 ;  /* 0x0004c003ff0075a7 */ /* 0x000e640008001005 */
[----:B-1----:R-:W-:Y:S05]  /*5800*/  @P0 BRA `(.L_x_114) ;  /* 0x0000000000080947 */ /* 0x002fea0003800000 */
[----:B------:R-:W1:Y:S02]  /*5810*/  SYNCS.PHASECHK.TRANS64.TRYWAIT P0, [UR5+0x4c0], R3 ;  /* 0x0004c003ff0075a7 */ /* 0x000e640008001105 */
[----:B-1----:R-:W-:Y:S05]  /*5820*/  @!P0 BRA `(.L_x_115) ;  /* 0x0000005000c08947 */ /* 0x002fea0003800000 */
.L_x_114:
[----:B------:R-:W-:-:S04]  /*5830*/  UIADD3 UR4, UPT, UPT, UR6, 0x1, URZ ;  /* 0x0000000106047890 */ /* 0x000fc8000fffe0ff */
[----:B------:R-:W-:-:S04]  /*5840*/  UISETP.NE.AND UP0, UPT, UR4, 0x2, UPT ;  /* 0x000000020400788c */ /* 0x000fc8000bf05270 */
[----:B------:R-:W-:Y:S02]  /*5850*/  USEL UR7, URZ, 0x1, UP0 ;  /* 0x00000001ff077887 */ /* 0x000fe40008000000 */
[----:B------:R-:W-:-:S04]  /*5860*/  USEL UR4, UR4, URZ, UP0 ;  /* 0x000000ff04047287 */ /* 0x000fc80008000000 */
[----:B------:R-:W-:Y:S01]  /*5870*/  ULEA UR4, UR4, UR37, 0x3 ;  /* 0x0000002504047291 */ /* 0x000fe2000f8e18ff */
[----:B-1----:R-:W-:-:S04]  /*5880*/  LOP3.LUT R3, R12, UR7, RZ, 0x3c, !PT ;  /* 0x000000070c037c12 */ /* 0x002fc8000f8e3cff */
[----:B------:R-:W-:-:S04]  /*5890*/  SHF.L.U32 R0, R3, 0x1f, RZ ;  /* 0x0000001f03007819 */ /* 0x000fc800000006ff */
[----:B------:R-:W1:Y:S02]  /*58a0*/  SYNCS.PHASECHK.TRANS64 P0, [UR4+0x4c0], R0 ;  /* 0x0004c000ff0075a7 */ /* 0x000e640008001004 */
[----:B-1----:R-:W-:Y:S05]  /*58b0*/  @P0 EXIT ;  /* 0x000000000000094d */ /* 0x002fea0003800000 */
[----:B------:R-:W-:Y:S02]  /*58c0*/  SHF.L.U32 R3, R3, 0x1f, RZ ;  /* 0x0000001f03037819 */ /* 0x000fe400000006ff */
[----:B------:R-:W-:-:S07]  /*58d0*/  MOV R0, UR4 ;  /* 0x0000000400007c02 */ /* 0x000fce0008000f00 */
.L_x_116:
[----:B-1----:R1:W2:Y:S02]  /*58e0*/  SYNCS.PHASECHK.TRANS64.TRYWAIT P0, [R0+URZ+0x4c0], R3 ;  /* 0x0004c003000075a7 */ /* 0x0022a400080011ff */
[----:B--2---:R-:W-:Y:S05]  /*58f0*/  @!P0 NANOSLEEP.SYNCS 0x989680 ;  /* 0x009896800000895d */ /* 0x004fea0003900000 */
[----:B------:R-:W2:Y:S02]  /*5900*/  @!P0 SYNCS.PHASECHK.TRANS64 P0, [R0+URZ+0x4c0], R3 ;  /* 0x0004c003000085a7 */ /* 0x000ea400080010ff */
[----:B--2---:R-:W-:Y:S05]  /*5910*/  @P0 EXIT ;  /* 0x000000000000094d */ /* 0x004fea0003800000 */
[----:B------:R-:W-:Y:S05]  /*5920*/  BRA `(.L_x_116) ;  /* 0xfffffffc00ec7947 */ /* 0x000fea000383ffff */
.L_x_109:
[----:B------:R-:W-:-:S09]  /*5930*/  UISETP.NE.AND UP1, UPT, UR8, URZ, UPT ;  /* 0x000000ff0800728c */ /* 0x000fd2000bf25270 */
[----:B------:R-:W-:Y:S05]  /*5940*/  BRA.U UP1, `(.L_x_117) ;  /* 0x0000000d01787547 */ /* 0x000fea000b800000 */
[----:B------:R-:W-:Y:S01]  /*5950*/  UMOV UR4, 0x40 ;  /* 0x0000004000047882 */ /* 0x000fe20000000000 */
[----:B------:R-:W-:Y:S01]  /*5960*/  NOP ;  /* 0x0000000000007918 */ /* 0x000fe20000000000 */
[----:B------:R-:W-:Y:S01]  /*5970*/  ULEA UR4, UR37, UR4, 0x18 ;  /* 0x0000000425047291 */ /* 0x000fe2000f8ec0ff */
[----:B------:R-:W-:Y:S02]  /*5980*/  UMOV UR5, 0x400 ;  /* 0x0000040000057882 */ /* 0x000fe40000000000 */
[----:B------:R-:W-:-:S06]  /*5990*/  ULEA UR37, UR37, UR5, 0x18 ;  /* 0x0000000525257291 */ /* 0x000fcc000f8ec0ff */
[----:B------:R-:W1:Y:S02]  /*59a0*/  LDS.U8 R0, [UR4+0x1c] ;  /* 0x00001c04ff007984 */ /* 0x000e640008000000 */
[----:B-1----:R-:W-:-:S13]  /*59b0*/  ISETP.NE.AND P0, PT, R0, RZ, PT ;  /* 0x000000ff0000720c */ /* 0x002fda0003f05270 */
[----:B------:R-:W-:Y:S05]  /*59c0*/  @P0 BRA `(.L_x_118) ;  /* 0x0000000000580947 */ /* 0x000fea0003800000 */
[----:B------:R-:W-:-:S13]  /*59d0*/  ELECT P0, URZ, PT ;  /* 0x0000000000ff782f */ /* 0x000fda0003800000 */
[----:B------:R-:W-:Y:S05]  /*59e0*/  @!P0 BRA `(.L_x_119) ;  /* 0x0000000000608947 */ /* 0x000fea0003800000 */
[----:B------:R-:W-:Y:S01]  /*59f0*/  UMOV UR5, 0x10 ;  /* 0x0000001000057882 */ /* 0x000fe20000000000 */
[----:B------:R-:W-:Y:S01]  /*5a00*/  HFMA2 R0, -RZ, RZ, 0, 5.9604644775390625e-08 ;  /* 0x00000001ff007431 */ /* 0x000fe200000001ff */
[----:B------:R-:W-:-:S03]  /*5a10*/  MOV R2, 0xffff ;  /* 0x0000ffff00027802 */ /* 0x000fc60000000f00 */
[----:B------:R-:W-:Y:S04]  /*5a20*/  DEPBAR.LE SB1, 0x36 ;  /* 0x00009d800000791a */ /* 0x000fe80000000000 */
[----:B------:R-:W1:Y:S02]  /*5a30*/  UTCATOMSWS.FIND_AND_SET.ALIGN UP0, UR5, UR5 ;  /* 0x00000005000575e3 */ /* 0x000e640008000800 */
[----:B-1----:R-:W-:Y:S01]  /*5a40*/  MOV R3, UR5 ;  /* 0x0000000500037c02 */ /* 0x002fe20008000f00 */
[----:B------:R-:W-:Y:S06]  /*5a50*/  BRA.U UP0, `(.L_x_120) ;  /* 0x0000000100187547 */ /* 0x000fec000b800000 */
.L_x_121:
[----:B------:R-:W-:Y:S05]  /*5a60*/  NANOSLEEP 0x64 ;  /* 0x000000640000795d */ /* 0x000fea0003800000 */
[----:B------:R-:W-:-:S05]  /*5a70*/  UMOV UR5, 0x10 ;  /* 0x0000001000057882 */ /* 0x000fca0000000000 */
[----:B------:R-:W-:Y:S04]  /*5a80*/  DEPBAR.LE SB1, 0x36 ;  /* 0x00009d800000791a */ /* 0x000fe80000000000 */
[----:B------:R-:W1:Y:S02]  /*5a90*/  UTCATOMSWS.FIND_AND_SET.ALIGN UP0, UR5, UR5 ;  /* 0x00000005000575e3 */ /* 0x000e640008000800 */
[----:B-1----:R-:W-:Y:S01]  /*5aa0*/  MOV R3, UR5 ;  /* 0x0000000500037c02 */ /* 0x002fe20008000f00 */
[----:B------:R-:W-:Y:S05]  /*5ab0*/  BRA.U !UP0, `(.L_x_121) ;  /* 0xfffffffd08e87547 */ /* 0x000fea000b83ffff */
.L_x_120:
[-C--:B------:R-:W-:Y:S02]  /*5ac0*/  SHF.L.U32 R2, R2, R3.reuse, RZ ;  /* 0x0000000302027219 */ /* 0x080fe400000006ff */
[----:B------:R-:W-:Y:S01]  /*5ad0*/  SHF.L.U32 R0, R0, R3, RZ ;  /* 0x0000000300007219 */ /* 0x000fe200000006ff */
[----:B------:R-:W-:Y:S02]  /*5ae0*/  IMAD.SHL.U32 R3, R3, 0x20, RZ ;  /* 0x0000002003037824 */ /* 0x000fe400078e00ff */
[----:B------:R1:W-:Y:S04]  /*5af0*/  ATOMS.OR RZ, [UR4+0x14], R2 ;  /* 0x00001402ffff798c */ /* 0x0003e8000b000004 */
[----:B------:R1:W-:Y:S04]  /*5b00*/  ATOMS.OR RZ, [UR4+0x18], R0 ;  /* 0x00001800ffff798c */ /* 0x0003e8000b000004 */
[----:B------:R1:W-:Y:S01]  /*5b10*/  STS [UR37+0x560], R3 ;  /* 0x00056003ff007988 */ /* 0x0003e20008000825 */
[----:B------:R-:W-:Y:S05]  /*5b20*/  BRA `(.L_x_119) ;  /* 0x0000000000107947 */ /* 0x000fea0003800000 */
.L_x_118:
[----:B------:R-:W-:Y:S02]  /*5b30*/  MOV R0, 0xffffffff ;  /* 0xffffffff00007802 */ /* 0x000fe40000000f00 */
[----:B------:R-:W-:-:S03]  /*5b40*/  MOV R2, 0x5b70 ;  /* 0x00005b7000027802 */ /* 0x000fc60000000f00 */
[----:B------:R1:W-:Y:S04]  /*5b50*/  STS [UR37+0x560], R0 ;  /* 0x00056000ff007988 */ /* 0x0003e80008000825 */
[----:B-1-3-5:R-:W-:Y:S05]  /*5b60*/  CALL.REL.NOINC `($__internal_1_$__cuda_sm10x_tcgen05_guardrail_trap_phase_invalid_during_alloc) ;  /* 0x0000005400507944 */ /* 0x02afea0003c00000 */
.L_x_119:
[----:B------:R-:W-:Y:S05]  /*5b70*/  WARPSYNC.ALL ;  /* 0x0000000000007948 */ /* 0x000fea0003800000 */
[----:B------:R-:W2:Y:S01]  /*5b80*/  S2UR UR6, SR_CgaCtaId ;  /* 0x00000000000679c3 */ /* 0x000ea20000008800 */
[----:B------:R-:W-:Y:S01]  /*5b90*/  UMOV UR4, 0x400 ;  /* 0x0000040000047882 */ /* 0x000fe20000000000 */
[----:B------:R-:W-:-:S06]  /*5ba0*/  NOP ;  /* 0x0000000000007918 */ /* 0x000fcc0000000000 */
[----:B------:R-:W-:Y:S06]  /*5bb0*/  BAR.ARV 0x6, 0xa0 ;  /* 0x0182800000007b1d */ /* 0x000fec0000002000 */
[----:B------:R-:W4:Y:S01]  /*5bc0*/  LDCU UR7, c[0x0][0x38c] ;  /* 0x00007180ff0777ac */ /* 0x000f220008000800 */
[----:B------:R-:W-:Y:S01]  /*5bd0*/  IMAD.MOV.U32 R11, RZ, RZ, 0x1 ;  /* 0x00000001ff0b7424 */ /* 0x000fe200078e00ff */
[----:B------:R-:W-:Y:S01]  /*5be0*/  CS2R R8, SRZ ;  /* 0x0000000000087805 */ /* 0x000fe2000001ff00 */
[----:B------:R-:W-:Y:S01]  /*5bf0*/  IMAD.MOV.U32 R10, RZ, RZ, RZ ;  /* 0x000000ffff0a7224 */ /* 0x000fe200078e00ff */
[----:B------:R-:W-:Y:S01]  /*5c00*/  UMOV UR18, URZ ;  /* 0x000000ff00127c82 */ /* 0x000fe20008000000 */
[----:B------:R-:W-:Y:S01]  /*5c10*/  UMOV UR17, URZ ;  /* 0x000000ff00117c82 */ /* 0x000fe20008000000 */
[----:B------:R-:W-:Y:S01]  /*5c20*/  UMOV UR20, 0x0 ;  /* 0x0000000000147882 */ /* 0x000fe20000000000 */
[----:B------:R-:W-:Y:S01]  /*5c30*/  UMOV UR21, 0x4080010 ;  /* 0x0408001000157882 */ /* 0x000fe20000000000 */
[----:B--2---:R-:W-:Y:S01]  /*5c40*/  ULEA UR6, UR6, UR4, 0x18 ;  /* 0x0000000406067291 */ /* 0x004fe2000f8ec0ff */
[----:B------:R-:W2:Y:S03]  /*5c50*/  LDCU UR4, c[0x0][0x38c] ;  /* 0x00007180ff0477ac */ /* 0x000ea60008000800 */
[----:B------:R-:W-:-:S02]  /*5c60*/  UIADD3 UR11, UPT, UPT, UR6, 0x2800, URZ ;  /* 0x00002800060b7890 */ /* 0x000fc4000fffe0ff */
[----:B----4-:R-:W-:-:S03]  /*5c70*/  UIADD3 UR7, UPT, UPT, UR7, 0xf, URZ ;  /* 0x0000000f07077890 */ /* 0x010fc6000fffe0ff */
[----:B-1----:R-:W1:Y:S01]  /*5c80*/  LDS R0, [UR6+0x560] ;  /* 0x00056006ff007984 */ /* 0x002e620008000800 */
[----:B------:R-:W-:Y:S02]  /*5c90*/  UIADD3 UR12, UPT, UPT, UR6, 0x26800, URZ ;  /* 0x00026800060c7890 */ /* 0x000fe4000fffe0ff */
[----:B------:R-:W-:Y:S02]  /*5ca0*/  USHF.R.S32.HI UR5, URZ, 0x1f, UR7 ;  /* 0x0000001fff057899 */ /* 0x000fe40008011407 */
[----:B------:R-:W-:Y:S02]  /*5cb0*/  USHF.R.U32.HI UR11, URZ, 0x4, UR11 ;  /* 0x00000004ff0b7899 */ /* 0x000fe4000801160b */
[----:B------:R-:W-:Y:S02]  /*5cc0*/  ULEA.HI UR5, UR5, UR7, URZ, 0x4 ;  /* 0x0000000705057291 */ /* 0x000fe4000f8f20ff */
[----:B------:R-:W-:Y:S02]  /*5cd0*/  USHF.R.U32.HI UR12, URZ, 0x4, UR12 ;  /* 0x00000004ff0c7899 */ /* 0x000fe4000801160c */
[----:B------:R-:W-:-:S02]  /*5ce0*/  USHF.R.S32.HI UR5, URZ, 0x4, UR5 ;  /* 0x00000004ff057899 */ /* 0x000fc40008011405 */
[----:B------:R-:W-:Y:S02]  /*5cf0*/  ULOP3.LUT UR11, UR11, 0x3fff, URZ, 0xc0, !UPT ;  /* 0x00003fff0b0b7892 */ /* 0x000fe4000f8ec0ff */
[----:B------:R-:W-:Y:S02]  /*5d00*/  UISETP.LT.AND UP0, UPT, UR5, 0x1, UPT ;  /* 0x000000010500788c */ /* 0x000fe4000bf01270 */
[----:B------:R-:W-:Y:S02]  /*5d10*/  ULOP3.LUT UR12, UR12, 0x3fff, URZ, 0xc0, !UPT ;  /* 0x00003fff0c0c7892 */ /* 0x000fe4000f8ec0ff */
[----:B------:R-:W-:Y:S02]  /*5d20*/  USEL UR10, UR5, 0x1, !UP0 ;  /* 0x00000001050a7887 */ /* 0x000fe4000c000000 */
[----:B------:R-:W-:Y:S02]  /*5d30*/  ULOP3.LUT UR11, UR11, 0x10000, URZ, 0xfc, !UPT ;  /* 0x000100000b0b7892 */ /* 0x000fe4000f8efcff */
[----:B------:R-:W-:-:S02]  /*5d40*/  ULOP3.LUT UR12, UR12, 0x10000, URZ, 0xfc, !UPT ;  /* 0x000100000c0c7892 */ /* 0x000fc4000f8efcff */
[----:B------:R-:W-:Y:S02]  /*5d50*/  UIADD3 UR10, UPT, UPT, -UR10, URZ, URZ ;  /* 0x000000ff0a0a7290 */ /* 0x000fe4000fffe1ff */
[----:B--2---:R-:W-:Y:S01]  /*5d60*/  UISETP.GE.AND UP3, UPT, UR4, 0x1, UPT ;  /* 0x000000010400788c */ /* 0x004fe2000bf66270 */
[----:B-1----:R-:W-:-:S15]  /*5d70*/  R2UR UR19, R0 ;  /* 0x00000000001372ca */ /* 0x002fde00000e0000 */
.L_x_128:
[----:B------:R-:W-:Y:S02]  /*5d80*/  LEA R0, R10, UR6, 0x3 ;  /* 0x000000060a007c11 */ /* 0x000fe4000f8e18ff */
[----:B------:R-:W-:Y:S02]  /*5d90*/  SHF.L.U32 R5, R9, 0x1f, RZ ;  /* 0x0000001f09057819 */ /* 0x000fe400000006ff */
[----:B------:R-:W-:Y:S01]  /*5da0*/  PLOP3.LUT P0, PT, PT, PT, UP3, 0x80, 0x8 ;  /* 0x000000000008781c */ /* 0x000fe20003f0f038 */
[----:B------:R-:W-:Y:S01]  /*5db0*/  VIADD R3, R0, 0x4c0 ;  /* 0x000004c000037836 */ /* 0x000fe20000000000 */
[----:B-1----:R-:W1:Y:S02]  /*5dc0*/  SYNCS.PHASECHK.TRANS64.TRYWAIT P1, [R0+URZ+0x4b0], R5 ;  /* 0x0004b005000075a7 */ /* 0x002e6400080211ff */
[----:B-1--4-:R-:W-:Y:S09]  /*5dd0*/  @!P1 BRA `(.L_x_122) ;  /* 0x0000004c006c9947 */ /* 0x012ff20003800000 */
.L_x_322:
[----:B------:R-:W-:Y:S01]  /*5de0*/  LEA R4, R10, UR6, 0x4 ;  /* 0x000000060a047c11 */ /* 0x000fe2000f8e20ff */
[----:B------:R-:W-:Y:S01]  /*5df0*/  @UP3 ULEA UR4, UR17, UR6, 0x3 ;  /* 0x0000000611043291 */ /* 0x000fe2000f8e18ff */
[----:B------:R-:W-:Y:S01]  /*5e00*/  PLOP3.LUT P2, PT, PT, PT, PT, 0x80, 0x8 ;  /* 0x000000000008781c */ /* 0x000fe20003f4f070 */
[----:B------:R-:W-:Y:S01]  /*5e10*/  ULEA UR9, UR18, UR6, 0x3 ;  /* 0x0000000612097291 */ /* 0x000fe2000f8e18ff */
[----:B------:R-:W-:Y:S02]  /*5e20*/  PRMT R3, RZ, 0x654, R3 ;  /* 0x00000654ff037816 */ /* 0x000fe40000000003 */
[----:B-1----:R-:W1:Y:S01]  /*5e30*/  LDS.128 R4, [R4+0x540] ;  /* 0x0005400004047984 */ /* 0x002e620000000c00 */
[----:B------:R-:W-:Y:S02]  /*5e40*/  @P0 SHF.L.U32 R2, R8, 0x1f, RZ ;  /* 0x0000001f08020819 */ /* 0x000fe400000006ff */
[----:B------:R-:W-:Y:S01]  /*5e50*/  SHF.L.U32 R0, R11, 0x1f, RZ ;  /* 0x0000001f0b007819 */ /* 0x000fe200000006ff */
[----:B------:R-:W-:Y:S01]  /*5e60*/  @!PT LDS RZ, [RZ] ;  /* 0x00000000fffff984 */ /* 0x000fe20000000800 */
[----:B------:R-:W-:Y:S01]  /*5e70*/  @!PT LDS RZ, [RZ] ;  /* 0x00000000fffff984 */ /* 0x000fe20000000800 */
[----:B------:R-:W-:Y:S01]  /*5e80*/  @!PT LDS RZ, [RZ] ;  /* 0x00000000fffff984 */ /* 0x000fe20000000800 */
[----:B------:R-:W-:Y:S01]  /*5e90*/  @!PT LDS RZ, [RZ] ;  /* 0x00000000fffff984 */ /* 0x000fe20000000800 */
[----:B------:R2:W-:Y:S06]  /*5ea0*/  MEMBAR.ALL.CTA ;  /* 0x0000000000007992 */ /* 0x0005ec0000008000 */
[----:B--2---:R-:W2:Y:S02]  /*5eb0*/  FENCE.VIEW.ASYNC.S ;  /* 0x00000000000073c6 */ /* 0x004ea40000000000 */
[----:B--2---:R2:W-:Y:S01]  /*5ec0*/  SYNCS.ARRIVE.TRANS64.RED.A1T0 RZ, [R3+URZ], RZ ;  /* 0x000000ff03ff79a7 */ /* 0x0045e200081004ff */
[----:B------:R2:W4:Y:S01]  /*5ed0*/  @P0 SYNCS.PHASECHK.TRANS64.TRYWAIT P2, [UR4], R2 ;  /* 0x00000002ff0005a7 */ /* 0x0005220008041104 */
[----:B-1----:R-:W-:Y:S01]  /*5ee0*/  LOP3.LUT P1, RZ, R6, 0x1, RZ, 0xc0, !PT ;  /* 0x0000000106ff7812 */ /* 0x002fe2000782c0ff */
[----:B------:R-:W1:Y:S02]  /*5ef0*/  SYNCS.PHASECHK.TRANS64.TRYWAIT P0, [UR9+0x4f0], R0 ;  /* 0x0004f000ff0075a7 */ /* 0x000e640008001109 */
[----:B-12-4-:R-:W-:Y:S10]  /*5f00*/  @!P0 BRA `(.L_x_123) ;  /* 0x0000004c00348947 */ /* 0x016ff40003800000 */
.L_x_324:
[----:B------:R-:W-:Y:S01]  /*5f10*/  IADD3 R10, PT, PT, R10, 0x1, RZ ;  /* 0x000000010a0a7810 */ /* 0x000fe20007ffe0ff */
[----:B------:R-:W-:Y:S06]  /*5f20*/  BRA.U !UP3, `(.L_x_124) ;  /* 0x000000010ba07547 */ /* 0x000fec000b800000 */
[----:B------:R-:W-:Y:S02]  /*5f30*/  ULEA.HI UR8, UR18, UR18, URZ, 0x1 ;  /* 0x0000001212087291 */ /* 0x000fe4000f8f08ff */
[----:B------:R-:W-:Y:S02]  /*5f40*/  UPLOP3.LUT UP4, UPT, UPT, UPT, UPT, 0x40, 0x4 ;  /* 0x000000000004789c */ /* 0x000fe40003f8e870 */
[----:B------:R-:W-:Y:S02]  /*5f50*/  USHF.L.U32 UR4, UR8, 0x4, URZ ;  /* 0x0000000408047899 */ /* 0x000fe400080006ff */
[----:B------:R-:W-:Y:S02]  /*5f60*/  ULOP3.LUT UR8, UR8, 0xffe, URZ, 0xc0, !UPT ;  /* 0x00000ffe08087892 */ /* 0x000fe4000f8ec0ff */
[----:B------:R-:W-:Y:S02]  /*5f70*/  ULOP3.LUT UR4, UR4, 0xffffffe0, URZ, 0xc0, !UPT ;  /* 0xffffffe004047892 */ /* 0x000fe4000f8ec0ff */
[----:B------:R-:W-:-:S02]  /*5f80*/  UIADD3 UR8, UPT, UPT, -UR8, UR18, URZ ;  /* 0x0000001208087290 */ /* 0x000fc4000fffe1ff */
[----:B------:R-:W-:Y:S01]  /*5f90*/  UIADD3 UR4, UPT, UPT, UR19, UR4, URZ ;  /* 0x0000000413047290 */ /* 0x000fe2000fffe0ff */
[----:B------:R-:W-:Y:S01]  /*5fa0*/  UMOV UR16, UR10 ;  /* 0x0000000a00107c82 */ /* 0x000fe20008000000 */
[----:B------:R-:W-:Y:S02]  /*5fb0*/  UMOV UR15, UR5 ;  /* 0x00000005000f7c82 */ /* 0x000fe40008000000 */
[----:B------:R-:W-:Y:S01]  /*5fc0*/  ULEA UR8, UR8, UR4, 0x14 ;  /* 0x0000000408087291 */ /* 0x000fe2000f8ea0ff */
[----:B------:R-:W-:-:S11]  /*5fd0*/  UMOV UR14, UR17 ;  /* 0x00000011000e7c82 */ /* 0x000fd60008000000 */
.L_x_127:
[----:B------:R-:W-:Y:S02]  /*5fe0*/  UIADD3 UR16, UPT, UPT, UR16, 0x1, URZ ;  /* 0x0000000110107890 */ /* 0x000fe4000fffe0ff */
[----:B--2---:R-:W-:Y:S02]  /*5ff0*/  ULEA UR7, UR14, UR6, 0x3 ;  /* 0x000000060e077291 */ /* 0x004fe4000f8e18ff */
[----:B------:R-:W-:Y:S01]  /*6000*/  UISETP.NE.AND UP0, UPT, UR16, URZ, UPT ;  /* 0x000000ff1000728c */ /* 0x000fe2000bf05270 */
[----:B----4-:R-:W-:Y:S10]  /*6010*/  @P2 BRA `(.L_x_125) ;  /* 0x00000000000c2947 */ /* 0x010ff40003800000 */
[----:B-1----:R-:W-:Y:S04]  /*6020*/  SHF.L.U32 R3, R8, 0x1f, RZ ;  /* 0x0000001f08037819 */ /* 0x002fe800000006ff */
[----:B------:R-:W1:Y:S02]  /*6030*/  SYNCS.PHASECHK.TRANS64.TRYWAIT P0, [UR7], R3 ;  /* 0x00000003ff0075a7 */ /* 0x000e640008001107 */
[----:B-1----:R-:W-:Y:S05]  /*6040*/  @!P0 BRA `(.L_x_126) ;  /* 0x0000004800fc8947 */ /* 0x002fea0003800000 */
.L_x_125:
[----:B------:R-:W-:Y:S01]  /*6050*/  UISETP.NE.AND UP1, UPT, UR15, 0x1, UPT ;  /* 0x000000010f00788c */ /* 0x000fe2000bf25270 */
[----:B------:R-:W-:Y:S01]  /*6060*/  PLOP3.LUT P2, PT, PT, PT, PT, 0x80, 0x8 ;  /* 0x000000000008781c */ /* 0x000fe20003f4f070 */
[----:B------:R-:W-:Y:S02]  /*6070*/  UIADD3 UR17, UPT, UPT, UR14, 0x1, URZ ;  /* 0x000000010e117890 */ /* 0x000fe4000fffe0ff */
[----:B------:R-:W-:Y:S02]  /*6080*/  ULEA UR22, UR14, UR12, 0x6 ;  /* 0x0000000c0e167291 */ /* 0x000fe4000f8e30ff */
[----:B------:R-:W-:Y:S01]  /*6090*/  UISETP.NE.AND UP2, UPT, UR17, 0x48, UPT ;  /* 0x000000481100788c */ /* 0x000fe2000bf45270 */
[----:B------:R-:W-:Y:S01]  /*60a0*/  PLOP3.LUT P0, PT, PT, PT, UP1, 0x80, 0x8 ;  /* 0x000000000008781c */ /* 0x000fe20003f0f018 */
[----:B------:R-:W-:Y:S02]  /*60b0*/  ULEA UR24, UR14, UR11, 0x7 ;  /* 0x0000000b0e187291 */ /* 0x000fe4000f8e38ff */
[----:B------:R-:W-:Y:S02]  /*60c0*/  USEL UR13, URZ, 0x1, UP2 ;  /* 0x00000001ff0d7887 */ /* 0x000fe40009000000 */
[----:B------:R-:W-:Y:S02]  /*60d0*/  USEL UR17, UR17, URZ, UP2 ;  /* 0x000000ff11117287 */ /* 0x000fe40009000000 */
[----:B------:R-:W-:Y:S02]  /*60e0*/  UIADD3 UR7, UPT, UPT, UR7, 0x240, URZ ;  /* 0x0000024007077890 */ /* 0x000fe4000fffe0ff */
[----:B------:R-:W-:Y:S01]  /*60f0*/  @UP1 ULEA UR4, UR17, UR6, 0x3 ;  /* 0x0000000611041291 */ /* 0x000fe2000f8e18ff */
[----:B------:R-:W-:Y:S01]  /*6100*/  LOP3.LUT R8, R8, UR13, RZ, 0x3c, !PT ;  /* 0x0000000d08087c12 */ /* 0x000fe2000f8e3cff */
[----:B------:R-:W-:Y:S01]  /*6110*/  UMOV UR23, 0xc0004010 ;  /* 0xc000401000177882 */ /* 0x000fe20000000000 */
[----:B------:R-:W-:Y:S01]  /*6120*/  UMOV UR25, 0xc0004010 ;  /* 0xc000401000197882 */ /* 0x000fe20000000000 */
[----:B------:R-:W-:Y:S01]  /*6130*/  UIADD3 UR15, UPT, UPT, UR15, -0x1, URZ ;  /* 0xffffffff0f0f7890 */ /* 0x000fe2000fffe0ff */
[----:B-1----:R-:W-:Y:S01]  /*6140*/  @P0 SHF.L.U32 R0, R8, 0x1f, RZ ;  /* 0x0000001f08000819 */ /* 0x002fe200000006ff */
[----:B------:R-:W-:Y:S03]  /*6150*/  UMOV UR14, UR17 ;  /* 0x00000011000e7c82 */ /* 0x000fe60008000000 */
[----:B------:R2:W4:Y:S01]  /*6160*/  @P0 SYNCS.PHASECHK.TRANS64.TRYWAIT P2, [UR4], R0 ;  /* 0x00000000ff0005a7 */ /* 0x0005220008041104 */
[----:B------:R2:W-:Y:S01]  /*6170*/  UTCHMMA gdesc[UR24], gdesc[UR22], tmem[UR8], tmem[UR20], idesc[UR21], UP4 ;  /* 0x00ff1416180075ea */ /* 0x0005e2000a000008 */
[----:B------:R-:W-:Y:S01]  /*6180*/  UPLOP3.LUT UP4, UPT, UPT, UPT, UPT, 0x80, 0x8 ;  /* 0x000000000008789c */ /* 0x000fe20003f8f070 */
[----:B------:R2:W-:Y:S01]  /*6190*/  UTCBAR [UR7], URZ ;  /* 0x000000ff070073e9 */ /* 0x0005e200080000ff */
[----:B------:R-:W-:Y:S09]  /*61a0*/  BRA.U UP0, `(.L_x_127) ;  /* 0xfffffffd008c7547 */ /* 0x000ff2000b83ffff */
.L_x_124:
[----:B------:R-:W-:Y:S01]  /*61b0*/  UIADD3 UR18, UPT, UPT, UR18, 0x1, URZ ;  /* 0x0000000112127890 */ /* 0x000fe2000fffe0ff */
[C---:B------:R-:W-:Y:S01]  /*61c0*/  ISETP.NE.AND P0, PT, R10.reuse, 0x2, PT ;  /* 0x000000020a00780c */ /* 0x040fe20003f05270 */
[----:B------:R-:W-:Y:S02]  /*61d0*/  UIADD3 UR9, UPT, UPT, UR9, 0x4d0, URZ ;  /* 0x000004d009097890 */ /* 0x000fe4000fffe0ff */
[----:B------:R-:W-:Y:S01]  /*61e0*/  UISETP.NE.AND UP0, UPT, UR18, 0x4, UPT ;  /* 0x000000041200788c */ /* 0x000fe2000bf05270 */
[----:B-12---:R-:W-:Y:S02]  /*61f0*/  SEL R0, RZ, 0x1, P0 ;  /* 0x00000001ff007807 */ /* 0x006fe40000000000 */
[----:B------:R-:W-:Y:S01]  /*6200*/  SEL R10, R10, RZ, P0 ;  /* 0x000000ff0a0a7207 */ /* 0x000fe20000000000 */
[----:B------:R-:W-:Y:S01]  /*6210*/  USEL UR4, URZ, 0x1, UP0 ;  /* 0x00000001ff047887 */ /* 0x000fe20008000000 */
[----:B------:R-:W-:Y:S01]  /*6220*/  LOP3.LUT R9, R9, R0, RZ, 0x3c, !PT ;  /* 0x0000000009097212 */ /* 0x000fe200078e3cff */
[----:B------:R-:W-:Y:S01]  /*6230*/  USEL UR18, UR18, URZ, UP0 ;  /* 0x000000ff12127287 */ /* 0x000fe20008000000 */
[----:B------:R1:W-:Y:S03]  /*6240*/  UTCBAR [UR9], URZ ;  /* 0x000000ff090073e9 */ /* 0x0003e600080000ff */
[----:B------:R-:W-:Y:S01]  /*6250*/  LOP3.LUT R11, R11, UR4, RZ, 0x3c, !PT ;  /* 0x000000040b0b7c12 */ /* 0x000fe2000f8e3cff */
[----:B------:R-:W-:Y:S07]  /*6260*/  @P1 BRA `(.L_x_128) ;  /* 0xfffffff800c41947 */ /* 0x000fee000383ffff */
[----:B------:R-:W2:Y:S01]  /*6270*/  S2UR UR4, SR_CgaCtaId ;  /* 0x00000000000479c3 */ /* 0x000ea20000008800 */
[----:B------:R-:W-:Y:S01]  /*6280*/  ELECT P0, URZ, PT ;  /* 0x0000000000ff782f */ /* 0x000fe20003800000 */
[----:B------:R-:W-:Y:S01]  /*6290*/  IMAD.MOV.U32 R0, RZ, RZ, 0x1 ;  /* 0x00000001ff007424 */ /* 0x000fe200078e00ff */
[----:B------:R-:W-:Y:S01]  /*62a0*/  UIADD3 UR6, UPT, UPT, UR6, 0x4f0, URZ ;  /* 0x000004f006067890 */ /* 0x000fe2000fffe0ff */
[----:B------:R-:W-:Y:S01]  /*62b0*/  SHF.L.U32 R3, R11, 0x1f, RZ ;  /* 0x0000001f0b037819 */ /* 0x000fe200000006ff */
[----:B------:R-:W-:-:S03]  /*62c0*/  UMOV UR5, 0x40 ;  /* 0x0000004000057882 */ /* 0x000fc60000000000 */
[----:B------:R-:W-:Y:S01]  /*62d0*/  UVIRTCOUNT.DEALLOC.SMPOOL 0x80 ;  /* 0x000000800000784c */ /* 0x000fe20000000000 */
[----:B--2---:R-:W-:Y:S02]  /*62e0*/  ULEA UR4, UR4, UR5, 0x18 ;  /* 0x0000000504047291 */ /* 0x004fe4000f8ec0ff */
[----:B------:R-:W-:-:S07]  /*62f0*/  ULEA UR5, UR18, UR6, 0x3 ;  /* 0x0000000612057291 */ /* 0x000fce000f8e18ff */
[----:B------:R2:W-:Y:S02]  /*6300*/  @P0 STS.U8 [UR4+0x1c], R0 ;  /* 0x00001c00ff000988 */ /* 0x0005e40008000004 */
[----:B------:R-:W3:Y:S02]  /*6310*/  SYNCS.PHASECHK.TRANS64.TRYWAIT P0, [UR5], R3 ;  /* 0x00000003ff0075a7 */ /* 0x000ee40008001105 */
[----:B--23--:R-:W-:Y:S05]  /*6320*/  @!P0 BRA `(.L_x_129) ;  /* 0x00000048005c8947 */ /* 0x00cfea0003800000 */
.L_x_327:
[----:B------:R-:W-:-:S04]  /*6330*/  UIADD3 UR7, UPT, UPT, UR18, 0x1, URZ ;  /* 0x0000000112077890 */ /* 0x000fc8000fffe0ff */
[----:B------:R-:W-:-:S04]  /*6340*/  UISETP.NE.AND UP0, UPT, UR7, 0x4, UPT ;  /* 0x000000040700788c */ /* 0x000fc8000bf05270 */
[----:B------:R-:W-:Y:S02]  /*6350*/  USEL UR8, URZ, 0x1, UP0 ;  /* 0x00000001ff087887 */ /* 0x000fe40008000000 */
[----:B------:R-:W-:-:S04]  /*6360*/  USEL UR7, UR7, URZ, UP0 ;  /* 0x000000ff07077287 */ /* 0x000fc80008000000 */
[----:B------:R-:W-:Y:S01]  /*6370*/  ULEA UR5, UR7, UR6, 0x3 ;  /* 0x0000000607057291 */ /* 0x000fe2000f8e18ff */
[----:B------:R-:W-:-:S04]  /*6380*/  LOP3.LUT R2, R11, UR8, RZ, 0x3c, !PT ;  /* 0x000000080b027c12 */ /* 0x000fc8000f8e3cff */
[----:B--2---:R-:W-:-:S04]  /*6390*/  SHF.L.U32 R3, R2, 0x1f, RZ ;  /* 0x0000001f02037819 */ /* 0x004fc800000006ff */
[----:B------:R-:W2:Y:S02]  /*63a0*/  SYNCS.PHASECHK.TRANS64.TRYWAIT P0, [UR5], R3 ;  /* 0x00000003ff0075a7 */ /* 0x000ea40008001105 */
[----:B--2---:R-:W-:Y:S05]  /*63b0*/  @!P0 BRA `(.L_x_130) ;  /* 0x0000004800508947 */ /* 0x004fea0003800000 */
.L_x_329:
        /* <DEDUP_REMOVED lines=9> */
.L_x_331:
[----:B------:R-:W-:-:S04]  /*6450*/  UIADD3 UR7, UPT, UPT, UR7, 0x1, URZ ;  /* 0x0000000107077890 */ /* 0x000fc8000fffe0ff */
[----:B------:R-:W-:-:S04]  /*6460*/  UISETP.NE.AND UP0, UPT, UR7, 0x4, UPT ;  /* 0x000000040700788c */ /* 0x000fc8000bf05270 */
[----:B------:R-:W-:Y:S02]  /*6470*/  USEL UR5, URZ, 0x1, UP0 ;  /* 0x00000001ff057887 */ /* 0x000fe40008000000 */
[----:B------:R-:W-:-:S04]  /*6480*/  USEL UR7, UR7, URZ, UP0 ;  /* 0x000000ff07077287 */ /* 0x000fc80008000000 */
[----:B------:R-:W-:Y:S01]  /*6490*/  ULEA UR7, UR7, UR6, 0x3 ;  /* 0x0000000607077291 */ /* 0x000fe2000f8e18ff */
[----:B--2---:R-:W-:-:S04]  /*64a0*/  LOP3.LUT R3, R2, UR5, RZ, 0x3c, !PT ;  /* 0x0000000502037c12 */ /* 0x004fc8000f8e3cff */
[----:B------:R-:W-:-:S04]  /*64b0*/  SHF.L.U32 R3, R3, 0x1f, RZ ;  /* 0x0000001f03037819 */ /* 0x000fc800000006ff */
[----:B------:R-:W2:Y:S02]  /*64c0*/  SYNCS.PHASECHK.TRANS64.TRYWAIT P0, [UR7], R3 ;  /* 0x00000003ff0075a7 */ /* 0x000ea40008001107 */
[----:B--2---:R-:W-:Y:S05]  /*64d0*/  @!P0 BRA `(.L_x_132) ;  /* 0x0000004800388947 */ /* 0x004fea0003800000 */
.L_x_333:
[----:B------:R-:W-:Y:S01]  /*64e0*/  NOP ;  /* 0x0000000000007918 */ /* 0x000fe20000000000 */
[----:B--2---:R-:W2:Y:S01]  /*64f0*/  LDS R0, [UR4+0x14] ;  /* 0x00001404ff007984 */ /* 0x004ea20008000800 */
[----:B------:R-:W-:Y:S01]  /*6500*/  ULOP3.LUT UR6, UR19, 0xffff, URZ, 0xc0, !UPT ;  /* 0x0000ffff13067892 */ /* 0x000fe2000f8ec0ff */
[----:B------:R-:W-:Y:S01]  /*6510*/  UMOV UR8, 0xffff ;  /* 0x0000ffff00087882 */ /* 0x000fe20000000000 */
[----:B------:R-:W-:Y:S02]  /*6520*/  UMOV UR5, 0x1 ;  /* 0x0000000100057882 */ /* 0x000fe40000000000 */
[----:B------:R-:W-:-:S04]  /*6530*/  USHF.R.U32.HI UR6, URZ, 0x5, UR6 ;  /* 0x00000005ff067899 */ /* 0x000fc80008011606 */
[----:B------:R-:W-:Y:S02]  /*6540*/  USHF.L.U32 UR8, UR8, UR6, URZ ;  /* 0x0000000608087299 */ /* 0x000fe400080006ff */
[----:B------:R-:W-:-:S04]  /*6550*/  USHF.L.U32 UR5, UR5, UR6, URZ ;  /* 0x0000000605057299 */ /* 0x000fc800080006ff */
[----:B--2---:R-:W-:-:S04]  /*6560*/  LOP3.LUT R0, R0, UR8, RZ, 0xc0, !PT ;  /* 0x0000000800007c12 */ /* 0x004fc8000f8ec0ff */
[----:B------:R-:W-:-:S13]  /*6570*/  ISETP.NE.AND P0, PT, R0, UR8, PT ;  /* 0x0000000800007c0c */ /* 0x000fda000bf05270 */
[----:B------:R-:W-:Y:S05]  /*6580*/  @P0 BRA `(.L_x_133) ;  /* 0x0000000000580947 */ /* 0x000fea0003800000 */
[----:B------:R-:W2:Y:S02]  /*6590*/  LDS R0, [UR4+0x18] ;  /* 0x00001804ff007984 */ /* 0x000ea40008000800 */
[----:B--2---:R-:W-:-:S04]  /*65a0*/  LOP3.LUT R0, R0, UR5, RZ, 0xc0, !PT ;  /* 0x0000000500007c12 */ /* 0x004fc8000f8ec0ff */
[----:B------:R-:W-:-:S13]  /*65b0*/  ISETP.NE.AND P0, PT, R0, UR5, PT ;  /* 0x0000000500007c0c */ /* 0x000fda000bf05270 */
[----:B------:R-:W-:Y:S05]  /*65c0*/  @P0 BRA `(.L_x_134) ;  /* 0x00000000003c0947 */ /* 0x000fea0003800000 */
[----:B------:R-:W2:Y:S01]  /*65d0*/  S2R R2, SR_LANEID ;  /* 0x0000000000027919 */ /* 0x000ea20000000000 */
[----:B------:R-:W-:Y:S01]  /*65e0*/  ULOP3.LUT UR8, URZ, UR8, URZ, 0x33, !UPT ;  /* 0x00000008ff087292 */ /* 0x000fe2000f8e33ff */
[----:B------:R-:W-:Y:S01]  /*65f0*/  LOP3.LUT R4, RZ, UR5, RZ, 0x33, !PT ;  /* 0x00000005ff047c12 */ /* 0x000fe2000f8e33ff */
[----:B------:R-:W-:Y:S02]  /*6600*/  VOTEU.ANY UR7, UPT, PT ;  /* 0x0000000000077886 */ /* 0x000fe400038e0100 */
[----:B------:R-:W-:Y:S01]  /*6610*/  UFLO.U32 UR7, UR7 ;  /* 0x00000007000772bd */ /* 0x000fe200080e0000 */
[----:B------:R-:W3:Y:S01]  /*6620*/  REDUX UR5, R4 ;  /* 0x00000000040573c4 */ /* 0x000ee20000000000 */
[----:B------:R-:W-:-:S06]  /*6630*/  IMAD.U32 R0, RZ, RZ, UR8 ;  /* 0x00000008ff007e24 */ /* 0x000fcc000f8e00ff */
[----:B------:R1:W-:Y:S01]  /*6640*/  UTCATOMSWS.AND URZ, UR8 ;  /* 0x0000000800ff79e3 */ /* 0x0003e20008000000 */
[----:B------:R-:W4:Y:S01]  /*6650*/  REDUX UR6, R0 ;  /* 0x00000000000673c4 */ /* 0x000f220000000000 */
[----:B--2---:R-:W-:Y:S01]  /*6660*/  ISETP.EQ.U32.AND P0, PT, R2, UR7, PT ;  /* 0x0000000702007c0c */ /* 0x004fe2000bf02070 */
[----:B---3--:R-:W-:Y:S01]  /*6670*/  IMAD.U32 R2, RZ, RZ, UR5 ;  /* 0x00000005ff027e24 */ /* 0x008fe2000f8e00ff */
[----:B----4-:R-:W-:-:S11]  /*6680*/  MOV R3, UR6 ;  /* 0x0000000600037c02 */ /* 0x010fd60008000f00 */
[----:B------:R1:W-:Y:S04]  /*6690*/  @P0 ATOMS.AND RZ, [UR4+0x14], R3 ;  /* 0x00001403ffff098c */ /* 0x0003e8000a800004 */
[----:B------:R1:W-:Y:S01]  /*66a0*/  @P0 ATOMS.AND RZ, [UR4+0x18], R2 ;  /* 0x00001802ffff098c */ /* 0x0003e2000a800004 */
[----:B------:R-:W-:Y:S05]  /*66b0*/  BRA `(.L_x_135) ;  /* 0x0000000000147947 */ /* 0x000fea0003800000 */
.L_x_134:
[----:B------:R-:W-:Y:S02]  /*66c0*/  MOV R2, 0x66e0 ;  /* 0x000066e000027802 */ /* 0x000fe40000000f00 */
[----:B-1--45:R-:W-:Y:S05]  /*66d0*/  CALL.REL.NOINC `($__internal_0_$__cuda_sm10x_tcgen05_guardrail_trap_col_being_dealloced_not_returned_by_alloc) ;  /* 0x0000004800687944 */ /* 0x032fea0003c00000 */
[----:B------:R-:W-:Y:S05]  /*66e0*/  BRA `(.L_x_135) ;  /* 0x0000000000087947 */ /* 0x000fea0003800000 */
.L_x_133:
[----:B------:R-:W-:Y:S02]  /*66f0*/  MOV R2, 0x6710 ;  /* 0x0000671000027802 */ /* 0x000fe40000000f00 */
[----:B-1--45:R-:W-:Y:S05]  /*6700*/  CALL.REL.NOINC `($__internal_2_$__cuda_sm10x_tcgen05_guardrail_trap_unallocated_columns_being_dealloced) ;  /* 0x0000004800747944 */ /* 0x032fea0003c00000 */
.L_x_135:
[----:B------:R-:W-:Y:S01]  /*6710*/  NOP ;  /* 0x0000000000007918 */ /* 0x000fe20000000000 */
[----:B-1----:R-:W-:Y:S05]  /*6720*/  EXIT ;  /* 0x000000000000794d */ /* 0x002fea0003800000 */
.L_x_117:
[----:B------:R-:W-:-:S09]  /*6730*/  UISETP.NE.OR UP2, UPT, UR8, 0x3, !UP2 ;  /* 0x000000030800788c */ /* 0x000fd2000d745670 */
[----:B------:R-:W-:Y:S05]  /*6740*/  BRA.U UP2, `(.L_x_136) ;  /* 0x0000000d020c7547 */ /* 0x000fea000b800000 */
[----:B------:R-:W1:Y:S01]  /*6750*/  LDC R0, c[0x0][0xb30] ;  /* 0x0002cc00ff007b82 */ /* 0x000e620000000800 */
[----:B------:R-:W2:Y:S01]  /*6760*/  LDCU.64 UR8, c[0x0][0x888] ;  /* 0x00011100ff0877ac */ /* 0x000ea20008000a00 */
[----:B------:R-:W-:Y:S01]  /*6770*/  IMAD.MOV.U32 R30, RZ, RZ, 0x1 ;  /* 0x00000001ff1e7424 */ /* 0x000fe200078e00ff */
[----:B------:R-:W-:Y:S01]  /*6780*/  CS2R R28, SRZ ;  /* 0x00000000001c7805 */ /* 0x000fe2000001ff00 */
[----:B------:R-:W-:Y:S01]  /*6790*/  IMAD.MOV.U32 R25, RZ, RZ, 0x1000 ;  /* 0x00001000ff197424 */ /* 0x000fe200078e00ff */
[----:B------:R-:W4:Y:S03]  /*67a0*/  LDCU.64 UR4, c[0x0][0x890] ;  /* 0x00011200ff0477ac */ /* 0x000f260008000a00 */
[----:B------:R-:W3:Y:S01]  /*67b0*/  LDC R19, c[0x0][0x370] ;  /* 0x0000dc00ff137b82 */ /* 0x000ee20000000800 */
[----:B------:R-:W-:Y:S01]  /*67c0*/  UMOV UR7, 0x400 ;  /* 0x0000040000077882 */ /* 0x000fe20000000000 */
[----:B------:R-:W-:-:S02]  /*67d0*/  UPLOP3.LUT UP1, UPT, UPT, UPT, UPT, 0x40, 0x4 ;  /* 0x000000000004789c */ /* 0x000fc40003f2e870 */
[----:B------:R-:W-:Y:S01]  /*67e0*/  ULEA UR7, UR37, UR7, 0x18 ;  /* 0x0000000725077291 */ /* 0x000fe2000f8ec0ff */
[----:B------:R-:W-:-:S03]  /*67f0*/  UMOV UR15, URZ ;  /* 0x000000ff000f7c82 */ /* 0x000fc60008000000 */
[----:B------:R-:W3:Y:S01]  /*6800*/  LDC R2, c[0x0][0xb0c] ;  /* 0x0002c300ff027b82 */ /* 0x000ee20000000800 */
[----:B--2---:R-:W-:Y:S02]  /*6810*/  UISETP.NE.U32.AND UP2, UPT, UR8, URZ, UPT ;  /* 0x000000ff0800728c */ /* 0x004fe4000bf45070 */
[----:B----4-:R-:W-:-:S05]  /*6820*/  UISETP.NE.U32.AND UP3, UPT, UR4, URZ, UPT ;  /* 0x000000ff0400728c */ /* 0x010fca000bf65070 */
[----:B------:R-:W2:Y:S01]  /*6830*/  LDC R18, c[0x0][0xb20] ;  /* 0x0002c800ff127b82 */ /* 0x000ea20000000800 */
[----:B-1----:R-:W-:Y:S01]  /*6840*/  ISETP.NE.AND P1, PT, R0, 0x1, PT ;  /* 0x000000010000780c */ /* 0x002fe20003f25270 */
[----:B------:R-:W-:Y:S02]  /*6850*/  UISETP.NE.AND.EX UP2, UPT, UR9, URZ, UPT, UP2 ;  /* 0x000000ff0900728c */ /* 0x000fe4000bf45320 */
[----:B------:R-:W-:-:S04]  /*6860*/  UISETP.NE.AND.EX UP3, UPT, UR5, URZ, UPT, UP3 ;  /* 0x000000ff0500728c */ /* 0x000fc8000bf65330 */
[----:B-----5:R-:W1:Y:S08]  /*6870*/  LDC.64 R32, c[0x0][0x348] ;  /* 0x0000d200ff207b82 */ /* 0x020e700000000a00 */
[----:B------:R-:W4:Y:S08]  /*6880*/  LDC.64 R16, c[0x0][0xb10] ;  /* 0x0002c400ff107b82 */ /* 0x000f300000000a00 */
[----:B------:R-:W1:Y:S08]  /*6890*/  LDC.64 R6, c[0x0][0xb18] ;  /* 0x0002c600ff067b82 */ /* 0x000e700000000a00 */
[----:B------:R-:W1:Y:S08]  /*68a0*/  LDC.64 R4, c[0x0][0xb28] ;  /* 0x0002ca00ff047b82 */ /* 0x000e700000000a00 */
[----:B--23--:R-:W1:Y:S02]  /*68b0*/  LDC R24, c[0x0][0x374] ;  /* 0x0000dd00ff187b82 */ /* 0x00ce640000000800 */
.L_x_144:
[C---:B------:R-:W-:Y:S02]  /*68c0*/  LEA R0, R29.reuse, UR7, 0x3 ;  /* 0x000000071d007c11 */ /* 0x040fe4000f8e18ff */
[----:B------:R-:W-:Y:S02]  /*68d0*/  SHF.L.U32 R3, R28, 0x1f, RZ ;  /* 0x0000001f1c037819 */ /* 0x000fe400000006ff */
[----:B------:R-:W-:Y:S02]  /*68e0*/  LEA R20, R29, UR7, 0x4 ;  /* 0x000000071d147c11 */ /* 0x000fe4000f8e20ff */
[----:B--2---:R-:W2:Y:S02]  /*68f0*/  SYNCS.PHASECHK.TRANS64.TRYWAIT P0, [R0+URZ+0x4b0], R3 ;  /* 0x0004b003000075a7 */ /* 0x004ea400080011ff */
[----:B--2---:R-:W-:Y:S05]  /*6900*/  @!P0 BRA `(.L_x_137) ;  /* 0x0000004400448947 */ /* 0x004fea0003800000 */
.L_x_334:
[----:B------:R-:W-:Y:S01]  /*6910*/  ISETP.GE.AND P0, PT, R26, 0x1, PT ;  /* 0x000000011a00780c */ /* 0x000fe20003f06270 */
[----:B------:R-:W3:Y:S01]  /*6920*/  LDS.128 R20, [R20+0x540] ;  /* 0x0005400014147984 */ /* 0x000ee20000000c00 */
[----:B------:R-:W-:Y:S01]  /*6930*/  ISETP.NE.U32.AND P4, PT, RZ, UR4, PT ;  /* 0x00000004ff007c0c */ /* 0x000fe2000bf85070 */
[----:B--2---:R-:W-:Y:S03]  /*6940*/  VIADD R0, R0, 0x4c0 ;  /* 0x000004c000007836 */ /* 0x004fe60000000000 */
[----:B------:R-:W-:Y:S01]  /*6950*/  ISETP.NE.AND.EX P4, PT, RZ, UR5, PT, P4 ;  /* 0x00000005ff007c0c */ /* 0x000fe2000bf85340 */
[----:B------:R-:W-:Y:S01]  /*6960*/  @!PT LDS RZ, [RZ] ;  /* 0x00000000fffff984 */ /* 0x000fe20000000800 */
[----:B------:R-:W-:Y:S01]  /*6970*/  @!PT LDS RZ, [RZ] ;  /* 0x00000000fffff984 */ /* 0x000fe20000000800 */
[----:B------:R-:W-:Y:S01]  /*6980*/  @!PT LDS RZ, [RZ] ;  /* 0x00000000fffff984 */ /* 0x000fe20000000800 */
[----:B------:R-:W-:Y:S01]  /*6990*/  @!PT LDS RZ, [RZ] ;  /* 0x00000000fffff984 */ /* 0x000fe20000000800 */
[----:B------:R2:W-:Y:S06]  /*69a0*/  MEMBAR.ALL.CTA ;  /* 0x0000000000007992 */ /* 0x0005ec0000008000 */
[----:B--2---:R-:W2:Y:S01]  /*69b0*/  FENCE.VIEW.ASYNC.S ;  /* 0x00000000000073c6 */ /* 0x004ea20000000000 */
[----:B------:R-:W-:Y:S04]  /*69c0*/  PRMT R0, RZ, 0x654, R0 ;  /* 0x00000654ff007816 */ /* 0x000fe80000000000 */
[----:B--2---:R2:W-:Y:S01]  /*69d0*/  SYNCS.ARRIVE.TRANS64.RED.A1T0 RZ, [R0+URZ], RZ ;  /* 0x000000ff00ff79a7 */ /* 0x0045e200081004ff */
[----:B---3--:R-:W-:Y:S11]  /*69e0*/  LOP3.LUT P3, RZ, R22, 0x1, RZ, 0xc0, !PT ;  /* 0x0000000116ff7812 */ /* 0x008ff6000786c0ff */
[----:B------:R-:W-:Y:S02]  /*69f0*/  @!UPT UIADD3 URZ, UPT, UPT, URZ, URZ, URZ ;  /* 0x000000fffffff290 */ /* 0x000fe4000fffe0ff */
[----:B------:R-:W-:Y:S02]  /*6a00*/  @P3 MOV R13, R20 ;  /* 0x00000014000d3202 */ /* 0x000fe40000000f00 */
[----:B------:R-:W-:Y:S01]  /*6a10*/  @P3 LOP3.LUT R8, R21, 0xffff, RZ, 0xc0, !PT ;  /* 0x0000ffff15083812 */ /* 0x000fe200078ec0ff */
[----:B--2---:R-:W-:Y:S06]  /*6a20*/  @!P0 BRA `(.L_x_138) ;  /* 0x0000000000a48947 */ /* 0x004fec0003800000 */
[----:B-1----:R-:W-:Y:S01]  /*6a30*/  IMAD.HI.U32 R31, R24, R7, RZ ;  /* 0x00000007181f7227 */ /* 0x002fe200078e00ff */
[----:B------:R-:W-:Y:S02]  /*6a40*/  ISETP.NE.AND P0, PT, R6, 0x1, PT ;  /* 0x000000010600780c */ /* 0x000fe40003f05270 */
[----:B------:R-:W-:Y:S01]  /*6a50*/  ISETP.NE.AND P2, PT, R26, 0x1, PT ;  /* 0x000000011a00780c */ /* 0x000fe20003f45270 */
[----:B----4-:R-:W-:Y:S01]  /*6a60*/  IMAD.HI.U32 R34, R19, R16, RZ ;  /* 0x0000001013227227 */ /* 0x010fe200078e00ff */
[----:B------:R-:W-:Y:S02]  /*6a70*/  SHF.R.U32.HI R31, RZ, R18, R31 ;  /* 0x00000012ff1f7219 */ /* 0x000fe4000001161f */
[----:B------:R-:W-:Y:S01]  /*6a80*/  ISETP.NE.AND P5, PT, R2, 0x1, PT ;  /* 0x000000010200780c */ /* 0x000fe20003fa5270 */
[----:B------:R-:W-:Y:S01]  /*6a90*/  IMAD.HI.U32 R36, R13, R16, RZ ;  /* 0x000000100d247227 */ /* 0x000fe200078e00ff */
[----:B------:R-:W-:Y:S02]  /*6aa0*/  SHF.R.U32.HI R34, RZ, R17, R34 ;  /* 0x00000011ff227219 */ /* 0x000fe40000011622 */
[----:B------:R-:W-:Y:S01]  /*6ab0*/  SEL R3, R24, R31, !P0 ;  /* 0x0000001f18037207 */ /* 0x000fe20004000000 */
[C---:B------:R-:W-:Y:S01]  /*6ac0*/  IMAD.HI.U32 R31, R8.reuse, R7, RZ ;  /* 0x00000007081f7227 */ /* 0x040fe200078e00ff */
[----:B------:R-:W-:Y:S02]  /*6ad0*/  SEL R11, R19, R34, !P5 ;  /* 0x00000022130b7207 */ /* 0x000fe40006800000 */
[----:B------:R-:W-:Y:S01]  /*6ae0*/  SHF.R.U32.HI R36, RZ, R17, R36 ;  /* 0x00000011ff247219 */ /* 0x000fe20000011624 */
[----:B------:R-:W-:Y:S01]  /*6af0*/  IMAD.HI.U32 R38, R3, R4, RZ ;  /* 0x0000000403267227 */ /* 0x000fe200078e00ff */
[----:B------:R-:W-:Y:S03]  /*6b00*/  SHF.R.U32.HI R31, RZ, R18, R31 ;  /* 0x00000012ff1f7219 */ /* 0x000fe6000001161f */
[----:B------:R-:W-:Y:S01]  /*6b10*/  IMAD.HI.U32 R34, R11, R4, RZ ;  /* 0x000000040b227227 */ /* 0x000fe200078e00ff */
[----:B------:R-:W-:Y:S02]  /*6b20*/  @P2 SHF.R.U32.HI R3, RZ, R5, R38 ;  /* 0x00000005ff032219 */ /* 0x000fe40000011626 */
[----:B------:R-:W-:Y:S02]  /*6b30*/  SEL R9, R8, R31, !P0 ;  /* 0x0000001f08097207 */ /* 0x000fe40004000000 */
[----:B------:R-:W-:Y:S01]  /*6b40*/  @P2 SHF.R.U32.HI R11, RZ, R5, R34 ;  /* 0x00000005ff0b2219 */ /* 0x000fe20000011622 */
[C---:B------:R-:W-:Y:S01]  /*6b50*/  IMAD R10, R26.reuse, R3, RZ ;  /* 0x000000031a0a7224 */ /* 0x040fe200078e02ff */
[----:B------:R-:W-:Y:S01]  /*6b60*/  SEL R3, R13, R36, !P5 ;  /* 0x000000240d037207 */ /* 0x000fe20006800000 */
[C---:B------:R-:W-:Y:S03]  /*6b70*/  IMAD.HI.U32 R14, R9.reuse, R4, RZ ;  /* 0x00000004090e7227 */ /* 0x040fe600078e00ff */
[----:B------:R-:W-:Y:S01]  /*6b80*/  ISETP.GE.AND P0, PT, R9, R10, PT ;  /* 0x0000000a0900720c */ /* 0x000fe20003f06270 */
[C---:B------:R-:W-:Y:S01]  /*6b90*/  IMAD R12, R26.reuse, R11, RZ ;  /* 0x0000000b1a0c7224 */ /* 0x040fe200078e02ff */
[-C--:B------:R-:W-:Y:S04]  /*6ba0*/  SHF.R.U32.HI R14, RZ, R5.reuse, R14 ;  /* 0x00000005ff0e7219 */ /* 0x080fe8000001160e */
[----:B------:R-:W-:Y:S02]  /*6bb0*/  ISETP.GE.OR P0, PT, R3, R12, P0 ;  /* 0x0000000c0300720c */ /* 0x000fe40000706670 */
[----:B------:R-:W-:Y:S05]  /*6bc0*/  SEL R15, R9, R14, !P2 ;  /* 0x0000000e090f7207 */ /* 0x000fea0005000000 */
[----:B------:R-:W-:Y:S04]  /*6bd0*/  IMAD.MOV R14, RZ, RZ, -R15 ;  /* 0x000000ffff0e7224 */ /* 0x000fe800078e0a0f */
[----:B------:R-:W-:Y:S02]  /*6be0*/  IMAD R14, R26, R14, R9 ;  /* 0x0000000e1a0e7224 */ /* 0x000fe400078e0209 */
[C---:B------:R-:W-:Y:S05]  /*6bf0*/  @!P0 IMAD.HI.U32 R10, R3.reuse, R4, RZ ;  /* 0x00000004030a8227 */ /* 0x040fea00078e00ff */
[----:B------:R-:W-:Y:S04]  /*6c00*/  @!P0 SHF.R.U32.HI R10, RZ, R5, R10 ;  /* 0x00000005ff0a8219 */ /* 0x000fe8000001160a */
[----:B------:R-:W-:Y:S01]  /*6c10*/  @!P0 SEL R0, R3, R10, !P2 ;  /* 0x0000000a03008207 */ /* 0x000fe20005000000 */
[----:B------:R-:W-:Y:S03]  /*6c20*/  IMAD.MOV R10, RZ, RZ, -R3 ;  /* 0x000000ffff0a7224 */ /* 0x000fe600078e0a03 */
[----:B------:R-:W-:Y:S01]  /*6c30*/  @!P0 IADD3 R15, PT, PT, R15, -R0, RZ ;  /* 0x800000000f0f8210 */ /* 0x000fe20007ffe0ff */
[----:B------:R-:W-:Y:S01]  /*6c40*/  @!P0 IMAD R0, R11, R14, R0 ;  /* 0x0000000e0b008224 */ /* 0x000fe200078e0200 */
[----:B------:R-:W-:Y:S01]  /*6c50*/  IADD3 R11, PT, PT, -R9, RZ, RZ ;  /* 0x000000ff090b7210 */ /* 0x000fe20007ffe1ff */
[----:B------:R-:W-:Y:S02]  /*6c60*/  IMAD R13, R2, R10, R13 ;  /* 0x0000000a020d7224 */ /* 0x000fe400078e020d */
[----:B------:R-:W-:Y:S02]  /*6c70*/  @!P0 IMAD R9, R15, R26, R3 ;  /* 0x0000001a0f098224 */ /* 0x000fe400078e0203 */
[----:B------:R-:W-:Y:S02]  /*6c80*/  @!P0 IMAD.MOV.U32 R3, RZ, RZ, R0 ;  /* 0x000000ffff038224 */ /* 0x000fe400078e0000 */
[----:B------:R-:W-:Y:S02]  /*6c90*/  IMAD R8, R6, R11, R8 ;  /* 0x0000000b06087224 */ /* 0x000fe400078e0208 */
[----:B------:R-:W-:Y:S02]  /*6ca0*/  IMAD R13, R3, R2, R13 ;  /* 0x00000002030d7224 */ /* 0x000fe400078e020d */
[----:B------:R-:W-:Y:S02]  /*6cb0*/  IMAD R8, R9, R6, R8 ;  /* 0x0000000609087224 */ /* 0x000fe400078e0208 */
.L_x_138:
[----:B------:R-:W-:Y:S05]  /*6cc0*/  BRA.U UP1, `(.L_x_139) ;  /* 0x0000000101107547 */ /* 0x000fea000b800000 */
[----:B------:R-:W-:Y:S04]  /*6cd0*/  MOV R0, UR6 ;  /* 0x0000000600007c02 */ /* 0x000fe80008000f00 */
[----:B------:R-:W-:Y:S04]  /*6ce0*/  SHF.L.U32 R3, R0, 0x1f, RZ ;  /* 0x0000001f00037819 */ /* 0x000fe800000006ff */
[----:B------:R-:W2:Y:S02]  /*6cf0*/  SYNCS.PHASECHK.TRANS64.TRYWAIT P0, [UR7+0x4a8], R3 ;  /* 0x0004a803ff0075a7 */ /* 0x000ea40008001107 */
[----:B--2---:R-:W-:Y:S05]  /*6d00*/  @!P0 BRA `(.L_x_140) ;  /* 0x0000004000588947 */ /* 0x004fea0003800000 */
.L_x_139:
[----:B------:R-:W-:Y:S05]  /*6d10*/  BRA.U !UP3, `(.L_x_141) ;  /* 0x000000010b347547 */ /* 0x000fea000b800000 */
[----:B------:R-:W-:Y:S01]  /*6d20*/  UPLOP3.LUT UP0, UPT, UPT, UPT, UP2, 0x80, 0x8 ;  /* 0x000000000008789c */ /* 0x000fe20003f0f020 */
[----:B--2---:R-:W-:Y:S02]  /*6d30*/  HFMA2 R0, -RZ, RZ, 0, 5.9604644775390625e-08 ;  /* 0x00000001ff007431 */ /* 0x004fe400000001ff */
[----:B------:R-:W-:Y:S03]  /*6d40*/  IMAD.MOV.U32 R70, RZ, RZ, 0x1 ;  /* 0x00000001ff467424 */ /* 0x000fe600078e00ff */
[----:B------:R-:W-:Y:S05]  /*6d50*/  PLOP3.LUT P0, PT, PT, PT, UP0, 0x80, 0x8 ;  /* 0x000000000008781c */ /* 0x000fea0003f0f008 */
[----:B------:R-:W2:Y:S01]  /*6d60*/  @UP0 LDCU.64 UR10, c[0x0][0x888] ;  /* 0x00011100ff0a07ac */ /* 0x000ea20008000a00 */
[----:B------:R-:W-:Y:S07]  /*6d70*/  @UP0 UIMAD UR8, UR36, UR4, URZ ;  /* 0x00000004240802a4 */ /* 0x000fee000f8e02ff */
[----:B------:R-:W-:Y:S01]  /*6d80*/  @!P0 PRMT R70, R0, 0x7610, R70 ;  /* 0x0000761000468816 */ /* 0x000fe20000000046 */
[----:B--2---:R-:W-:Y:S03]  /*6d90*/  @UP0 UIMAD.WIDE UR10, UR8, 0x4, UR10 ;  /* 0x00000004080a08a5 */ /* 0x004fe6000f8e020a */
[----:B------:R-:W2:Y:S03]  /*6da0*/  @!UP0 LDCU UR8, c[0x0][0x880] ;  /* 0x00011000ff0887ac */ /* 0x000ea60008000800 */
[----:B------:R-:W-:Y:S01]  /*6db0*/  IMAD.U32 R10, RZ, RZ, UR10 ;  /* 0x0000000aff0a7e24 */ /* 0x000fe2000f8e00ff */
[----:B------:R-:W-:Y:S05]  /*6dc0*/  MOV R11, UR11 ;  /* 0x0000000b000b7c02 */ /* 0x000fea0008000f00 */
[----:B------:R3:W5:Y:S02]  /*6dd0*/  @P0 LDG.E R35, desc[UR40][R10.64] ;  /* 0x000000280a230981 */ /* 0x000764000c1e1900 */
[----:B--23--:R-:W-:Y:S07]  /*6de0*/  @!P0 IMAD.U32 R35, RZ, RZ, UR8 ;  /* 0x00000008ff238e24 */ /* 0x00cfee000f8e00ff */
.L_x_141:
[----:B-----5:R-:W-:Y:S01]  /*6df0*/  @!P4 FSETP.EQ.AND P5, PT, R35, RZ, PT ;  /* 0x000000ff2300c20b */ /* 0x020fe20003fa2000 */
[----:B------:R-:W-:Y:S01]  /*6e00*/  @!UPT UIADD3 URZ, UPT, UPT, URZ, URZ, URZ ;  /* 0x000000fffffff290 */ /* 0x000fe2000fffe0ff */
[----:B------:R-:W-:Y:S11]  /*6e10*/  @!P4 BRA `(.L_x_142) ;  /* 0x000000000014c947 */ /* 0x000ff60003800000 */
[----:B------:R-:W-:Y:S02]  /*6e20*/  LOP3.LUT P0, RZ, R70, 0xff, RZ, 0xc0, !PT ;  /* 0x000000ff46ff7812 */ /* 0x000fe4000780c0ff */
[----:B------:R-:W-:Y:S04]  /*6e30*/  PLOP3.LUT P5, PT, PT, PT, UP0, 0x80, 0x8 ;  /* 0x000000000008781c */ /* 0x000fe80003faf008 */
[----:B------:R-:W-:Y:S07]  /*6e40*/  PLOP3.LUT P5, PT, P5, PT, PT, 0x8, 0x80 ;  /* 0x000000000080781c */ /* 0x000fee0002fae170 */
[----:B------:R-:W-:Y:S11]  /*6e50*/  @P0 FSETP.EQ.AND P5, PT, R35, RZ, PT ;  /* 0x000000ff2300020b */ /* 0x000ff60003fa2000 */
[----:B------:R-:W-:Y:S02]  /*6e60*/  @!UPT UIADD3 URZ, UPT, UPT, URZ, URZ, URZ ;  /* 0x000000fffffff290 */ /* 0x000fe4000fffe0ff */
.L_x_142:
[----:B------:R-:W3:Y:S01]  /*6e70*/  LDC.64 R14, c[0x0][0xb10] ;  /* 0x0002c400ff0e7b82 */ /* 0x000ee20000000a00 */
[----:B------:R-:W-:Y:S01]  /*6e80*/  ULEA UR13, UR15, UR7, 0x3 ;  /* 0x000000070f0d7291 */ /* 0x000fe2000f8e18ff */
[----:B------:R-:W-:Y:S01]  /*6e90*/  SHF.L.U32 R12, R30, 0x1f, RZ ;  /* 0x0000001f1e0c7819 */ /* 0x000fe200000006ff */
[----:B------:R-:W-:Y:S01]  /*6ea0*/  VIADD R29, R29, 0x1 ;  /* 0x000000011d1d7836 */ /* 0x000fe20000000000 */
[----:B------:R-:W-:Y:S04]  /*6eb0*/  @P3 SHF.R.U32.HI R27, RZ, 0x10, R21 ;  /* 0x00000010ff1b3819 */ /* 0x000fe80000011615 */
[----:B------:R-:W5:Y:S02]  /*6ec0*/  LDC.64 R10, c[0x0][0xb18] ;  /* 0x0002c600ff0a7b82 */ /* 0x000f640000000a00 */
[----:B------:R-:W1:Y:S01]  /*6ed0*/  SYNCS.PHASECHK.TRANS64.TRYWAIT P4, [UR13+0x490], R12 ;  /* 0x0004900cff0075a7 */ /* 0x000e62000808110d */
[----:B---3--:R-:W-:Y:S05]  /*6ee0*/  @!P1 IMAD.HI.U32 R14, R13, R14, RZ ;  /* 0x0000000e0d0e9227 */ /* 0x008fea00078e00ff */
[----:B--2---:R-:W2:Y:S01]  /*6ef0*/  @!P1 LDC R0, c[0x0][0xb20] ;  /* 0x0002c800ff009b82 */ /* 0x004ea20000000800 */
[----:B------:R-:W-:Y:S01]  /*6f00*/  @!P1 SHF.R.U32.HI R14, RZ, R15, R14 ;  /* 0x0000000fff0e9219 */ /* 0x000fe2000001160e */
[----:B-----5:R-:W-:Y:S01]  /*6f10*/  @!P1 IMAD.HI.U32 R11, R8, R11, RZ ;  /* 0x0000000b080b9227 */ /* 0x020fe200078e00ff */
[----:B------:R-:W-:Y:S05]  /*6f20*/  @!P1 ISETP.NE.AND P0, PT, R10, 0x1, PT ;  /* 0x000000010a00980c */ /* 0x000fea0003f05270 */
[----:B------:R-:W3:Y:S01]  /*6f30*/  @!P1 LDC R3, c[0x0][0xb0c] ;  /* 0x0002c300ff039b82 */ /* 0x000ee20000000800 */
[----:B--2---:R-:W-:Y:S02]  /*6f40*/  @!P1 SHF.R.U32.HI R9, RZ, R0, R11 ;  /* 0x00000000ff099219 */ /* 0x004fe4000001160b */
[----:B---3--:R-:W-:Y:S02]  /*6f50*/  @!P1 ISETP.NE.AND P2, PT, R3, 0x1, PT ;  /* 0x000000010300980c */ /* 0x008fe40003f45270 */
[----:B------:R-:W-:Y:S02]  /*6f60*/  @!P1 SEL R9, R8, R9, !P0 ;  /* 0x0000000908099207 */ /* 0x000fe40004000000 */
[----:B------:R-:W-:Y:S02]  /*6f70*/  ELECT P0, URZ, PT ;  /* 0x0000000000ff782f */ /* 0x000fe40003800000 */
[----:B------:R-:W-:Y:S05]  /*6f80*/  @!P1 SEL R14, R13, R14, !P2 ;  /* 0x0000000e0d0e9207 */ /* 0x000fea0005000000 */
[----:B------:R-:W-:Y:S02]  /*6f90*/  @!P1 IMAD.IADD R0, R9, 0x1, -R14 ;  /* 0x0000000109009824 */ /* 0x000fe400078e0a0e */
[----:B------:R-:W-:Y:S02]  /*6fa0*/  @!P1 IMAD.IADD R9, R14, 0x1, -R9 ;  /* 0x000000010e099824 */ /* 0x000fe400078e0a09 */
[----:B------:R-:W-:Y:S02]  /*6fb0*/  @!P1 IMAD R13, R0, R3, R13 ;  /* 0x00000003000d9224 */ /* 0x000fe400078e020d */
[----:B------:R-:W-:Y:S01]  /*6fc0*/  @!P1 IMAD R8, R9, R10, R8 ;  /* 0x0000000a09089224 */ /* 0x000fe200078e0208 */
[----:B-1----:R-:W-:Y:S06]  /*6fd0*/  @!P4 BRA `(.L_x_143) ;  /* 0x0000003c00bcc947 */ /* 0x002fec0003800000 */
.L_x_337:
[----:B------:R-:W-:Y:S01]  /*6fe0*/  PLOP3.LUT P5, PT, P5, P0, PT, 0xf2, 0x2f ;  /* 0x00000000002f781c */ /* 0x000fe20002fa1e72 */
[----:B------:R-:W-:Y:S01]  /*6ff0*/  UMOV UR16, 0x0 ;  /* 0x0000000000107882 */ /* 0x000fe20000000000 */
[----:B------:R-:W-:Y:S01]  /*7000*/  UMOV UR17, 0x10000000 ;  /* 0x1000000000117882 */ /* 0x000fe20000000000 */
[----:B------:R-:W-:Y:S01]  /*7010*/  UMOV UR12, UR36 ;  /* 0x00000024000c7c82 */ /* 0x000fe20008000000 */
[----:B------:R-:W-:Y:S09]  /*7020*/  @P3 R2UR UR36, R27 ;  /* 0x000000001b2432ca */ /* 0x000ff200000e0000 */
[----:B-1----:R-:W-:Y:S01]  /*7030*/  @!P5 IADD3 R3, P0, PT, R32, 0x580, RZ ;  /* 0x000005802003d810 */ /* 0x002fe20007f1e0ff */
[----:B------:R-:W-:Y:S01]  /*7040*/  @!P5 IMAD.SHL.U32 R63, R63, 0x20, RZ ;  /* 0x000000203f3fd824 */ /* 0x000fe200078e00ff */
[----:B------:R-:W-:Y:S01]  /*7050*/  VOTEU.ALL UP1, P5 ;  /* 0x0000000000ff7886 */ /* 0x000fe20002820000 */
[----:B------:R-:W-:Y:S01]  /*7060*/  @!P5 IMAD.SHL.U32 R69, R69, 0x40, RZ ;  /* 0x000000404545d824 */ /* 0x000fe200078e00ff */
[----:B------:R-:W-:Y:S01]  /*7070*/  @!P5 R2UR UR9, R3 ;  /* 0x000000000309d2ca */ /* 0x000fe200000e0000 */
[----:B------:R-:W-:Y:S01]  /*7080*/  @!P5 IMAD.X R0, RZ, RZ, R33, P0 ;  /* 0x000000ffff00d224 */ /* 0x000fe200000e0621 */
[----:B------:R-:W-:Y:S01]  /*7090*/  @!P5 R2UR UR10, R63 ;  /* 0x000000003f0ad2ca */ /* 0x000fe200000e0000 */
[----:B------:R-:W-:Y:S01]  /*70a0*/  @!UP1 ULEA UR14, UR15, UR7, 0xc ;  /* 0x000000070f0e9291 */ /* 0x000fe2000f8e60ff */
[----:B------:R-:W-:Y:S01]  /*70b0*/  @!P5 R2UR UR11, R69 ;  /* 0x00000000450bd2ca */ /* 0x000fe200000e0000 */
[----:B------:R-:W-:Y:S01]  /*70c0*/  UIADD3 UR15, UPT, UPT, UR15, 0x1, URZ ;  /* 0x000000010f0f7890 */ /* 0x000fe2000fffe0ff */
[----:B------:R-:W-:Y:S01]  /*70d0*/  @!P5 R2UR UR8, R0 ;  /* 0x000000000008d2ca */ /* 0x000fe200000e0000 */
[----:B------:R-:W-:Y:S01]  /*70e0*/  IMAD.IADD R63, R8, 0x1, R62 ;  /* 0x00000001083f7824 */ /* 0x000fe200078e023e */
[----:B------:R-:W-:Y:S01]  /*70f0*/  ISETP.NE.AND P0, PT, R29, 0x2, PT ;  /* 0x000000021d00780c */ /* 0x000fe20003f05270 */
[----:B------:R-:W-:Y:S03]  /*7100*/  IMAD.IADD R69, R13, 0x1, R68 ;  /* 0x000000010d457824 */ /* 0x000fe600078e0244 */
[----:B------:R-:W-:Y:S01]  /*7110*/  SEL R3, RZ, 0x1, P0 ;  /* 0x00000001ff037807 */ /* 0x000fe20000000000 */
[----:B------:R-:W-:Y:S01]  /*7120*/  IMAD.U32 R10, RZ, RZ, UR9 ;  /* 0x00000009ff0a7e24 */ /* 0x000fe2000f8e00ff */
[----:B------:R-:W-:Y:S01]  /*7130*/  UIADD3 UR9, UPT, UPT, UR13, 0x480, URZ ;  /* 0x000004800d097890 */ /* 0x000fe2000fffe0ff */
[----:B------:R-:W-:Y:S02]  /*7140*/  SEL R29, R29, RZ, P0 ;  /* 0x000000ff1d1d7207 */ /* 0x000fe40000000000 */
[----:B------:R-:W-:Y:S02]  /*7150*/  LOP3.LUT R28, R28, R3, RZ, 0x3c, !PT ;  /* 0x000000031c1c7212 */ /* 0x000fe400078e3cff */
[----:B------:R-:W-:Y:S01]  /*7160*/  IMAD.U32 R11, RZ, RZ, UR8 ;  /* 0x00000008ff0b7e24 */ /* 0x000fe2000f8e00ff */
[----:B------:R-:W-:Y:S01]  /*7170*/  @!P5 R2UR UR18, R10 ;  /* 0x000000000a12d2ca */ /* 0x000fe200000e0000 */
[----:B------:R-:W-:Y:S01]  /*7180*/  @!UP1 UIADD3 UR8, UPT, UPT, UR14, 0x600, URZ ;  /* 0x000006000e089890 */ /* 0x000fe2000fffe0ff */
[----:B------:R-:W-:Y:S02]  /*7190*/  VOTEU.ALL UP1, P5 ;  /* 0x0000000000ff7886 */ /* 0x000fe40002820000 */
[----:B------:R-:W-:Y:S01]  /*71a0*/  @!P5 R2UR UR19, R11 ;  /* 0x000000000b13d2ca */ /* 0x000fe200000e0000 */
[----:B------:R-:W-:Y:S11]  /*71b0*/  UPRMT UR14, UR37, 0x654, UR9 ;  /* 0x00000654250e7896 */ /* 0x000ff60008000009 */
[----:B------:R-:W-:Y:S01]  /*71c0*/  @!UPT UIADD3 URZ, UPT, UPT, URZ, URZ, URZ ;  /* 0x000000fffffff290 */ /* 0x000fe2000fffe0ff */
[----:B------:R2:W-:Y:S01]  /*71d0*/  @!UP1 UTMALDG.3D [UR8], [UR18], desc[UR16] ;  /* 0x00001008120095b4 */ /* 0x0005e20008011000 */
[----:B------:R2:W-:Y:S01]  /*71e0*/  @!P5 SYNCS.ARRIVE.TRANS64.RED.A0TR RZ, [UR13+0x480], R25 ;  /* 0x00048019ffffd9a7 */ /* 0x0005e2000830040d */
[----:B------:R-:W-:Y:S04]  /*71f0*/  UISETP.NE.AND UP1, UPT, UR15, 0x2, UPT ;  /* 0x000000020f00788c */ /* 0x000fe8000bf25270 */
[----:B------:R-:W-:Y:S02]  /*7200*/  USEL UR13, URZ, 0x1, UP1 ;  /* 0x00000001ff0d7887 */ /* 0x000fe40008800000 */
[----:B------:R-:W-:Y:S02]  /*7210*/  USEL UR15, UR15, URZ, UP1 ;  /* 0x000000ff0f0f7287 */ /* 0x000fe40008800000 */
[----:B------:R-:W-:Y:S02]  /*7220*/  UPLOP3.LUT UP1, UPT, UPT, UPT, UPT, 0x80, 0x8 ;  /* 0x000000000008789c */ /* 0x000fe40003f2f070 */
[----:B------:R-:W-:Y:S01]  /*7230*/  LOP3.LUT R30, R30, UR13, RZ, 0x3c, !PT ;  /* 0x0000000d1e1e7c12 */ /* 0x000fe2000f8e3cff */
[----:B------:R-:W-:Y:S01]  /*7240*/  SYNCS.ARRIVE.TRANS64.RED.A1T0 RZ, [UR14], RZ ;  /* 0x000000ffffff79a7 */ /* 0x000fe2000810040e */
[----:B------:R-:W-:Y:S07]  /*7250*/  @P3 BRA `(.L_x_144) ;  /* 0xfffffff400983947 */ /* 0x000fee000383ffff */
[----:B------:R-:W-:Y:S01]  /*7260*/  UIADD3 UR7, UPT, UPT, UR7, 0x490, URZ ;  /* 0x0000049007077890 */ /* 0x000fe2000fffe0ff */
[----:B------:R-:W-:-:S03]  /*7270*/  SHF.L.U32 R3, R30, 0x1f, RZ ;  /* 0x0000001f1e037819 */ /* 0x000fc600000006ff */
[----:B------:R-:W-:-:S09]  /*7280*/  ULEA UR4, UR15, UR7, 0x3 ;  /* 0x000000070f047291 */ /* 0x000fd2000f8e18ff */
[----:B------:R-:W1:Y:S02]  /*7290*/  SYNCS.PHASECHK.TRANS64.TRYWAIT P0, [UR4], R3 ;  /* 0x00000003ff0075a7 */ /* 0x000e640008001104 */
[----:B-1----:R-:W-:Y:S05]  /*72a0*/  @!P0 BRA `(.L_x_145) ;  /* 0x0000003c00208947 */ /* 0x002fea0003800000 */
.L_x_339:
[----:B------:R-:W-:-:S04]  /*72b0*/  UIADD3 UR5, UPT, UPT, UR15, 0x1, URZ ;  /* 0x000000010f057890 */ /* 0x000fc8000fffe0ff */
[----:B------:R-:W-:-:S04]  /*72c0*/  UISETP.NE.AND UP0, UPT, UR5, 0x2, UPT ;  /* 0x000000020500788c */ /* 0x000fc8000bf05270 */
[----:B------:R-:W-:Y:S02]  /*72d0*/  USEL UR4, URZ, 0x1, UP0 ;  /* 0x00000001ff047887 */ /* 0x000fe40008000000 */
[----:B------:R-:W-:-:S04]  /*72e0*/  USEL UR5, UR5, URZ, UP0 ;  /* 0x000000ff05057287 */ /* 0x000fc80008000000 */
[----:B------:R-:W-:Y:S01]  /*72f0*/  ULEA UR5, UR5, UR7, 0x3 ;  /* 0x0000000705057291 */ /* 0x000fe2000f8e18ff */
[----:B-1----:R-:W-:-:S04]  /*7300*/  LOP3.LUT R3, R30, UR4, RZ, 0x3c, !PT ;  /* 0x000000041e037c12 */ /* 0x002fc8000f8e3cff */
[----:B------:R-:W-:Y:S01]  /*7310*/  SHF.L.U32 R3, R3, 0x1f, RZ ;  /* 0x0000001f03037819 */ /* 0x000fe200000006ff */
[----:B------:R-:W-:-:S07]  /*7320*/  IMAD.U32 R0, RZ, RZ, UR5 ;  /* 0x00000005ff007e24 */ /* 0x000fce000f8e00ff */
.L_x_146:
[----:B-1----:R1:W3:Y:S02]  /*7330*/  SYNCS.PHASECHK.TRANS64.TRYWAIT P0, [R0+URZ], R3 ;  /* 0x00000003000075a7 */ /* 0x0022e400080011ff */
[----:B---3--:R-:W-:Y:S05]  /*7340*/  @!P0 NANOSLEEP.SYNCS 0x989680 ;  /* 0x009896800000895d */ /* 0x008fea0003900000 */
[----:B------:R-:W3:Y:S02]  /*7350*/  @!P0 SYNCS.PHASECHK.TRANS64 P0, [R0+URZ], R3 ;  /* 0x00000003000085a7 */ /* 0x000ee400080010ff */
[----:B--23--:R-:W-:Y:S05]  /*7360*/  @P0 EXIT ;  /* 0x000000000000094d */ /* 0x00cfea0003800000 */
[----:B------:R-:W-:Y:S05]  /*7370*/  BRA `(.L_x_146) ;  /* 0xfffffffc00ec7947 */ /* 0x000fea000383ffff */
.L_x_136:
[----:B------:R-:W-:-:S06]  /*7380*/  UISETP.GE.AND UP1, UPT, UR8, 0x4, UPT ;  /* 0x000000040800788c */ /* 0x000fcc000bf26270 */
[----:B------:R-:W-:-:S13]  /*7390*/  PLOP3.LUT P0, PT, PT, PT, UP1, 0x80, 0x8 ;  /* 0x000000000008781c */ /* 0x000fda0003f0f018 */
[----:B------:R-:W-:Y:S05]  /*73a0*/  @!P0 EXIT ;  /* 0x000000000000894d */ /* 0x000fea0003800000 */
[----:B------:R-:W-:Y:S01]  /*73b0*/  BAR.SYNC.DEFER_BLOCKING 0x6, 0xa0 ;  /* 0x0182800000007b1d */ /* 0x000fe20000010000 */
[C---:B------:R-:W-:Y:S01]  /*73c0*/  IMAD.SHL.U32 R7, R86.reuse, 0x20, RZ ;  /* 0x0000002056077824 */ /* 0x040fe200078e00ff */
[----:B------:R-:W-:Y:S01]  /*73d0*/  SHF.R.U32.HI R0, RZ, 0x1, R86 ;  /* 0x00000001ff007819 */ /* 0x000fe20000011656 */
[C---:B------:R-:W-:Y:S01]  /*73e0*/  IMAD.SHL.U32 R74, R86.reuse, 0x10, RZ ;  /* 0x00000010564a7824 */ /* 0x040fe200078e00ff */
[C---:B------:R-:W-:Y:S01]  /*73f0*/  LOP3.LUT P0, RZ, R86.reuse, 0x4, RZ, 0xc0, !PT ;  /* 0x0000000456ff7812 */ /* 0x040fe2000780c0ff */
[----:B------:R-:W-:Y:S01]  /*7400*/  IMAD.U32 R32, R86, 0x10000, RZ ;  /* 0x0001000056207824 */ /* 0x000fe200078e00ff */
[----:B------:R-:W-:Y:S02]  /*7410*/  UMOV UR42, 0x400 ;  /* 0x00000400002a7882 */ /* 0x000fe40000000000 */
[----:B------:R-:W1:Y:S01]  /*7420*/  LDC R73, c[0x0][0x370] ;  /* 0x0000dc00ff497b82 */ /* 0x000e620000000800 */
[----:B------:R-:W-:Y:S01]  /*7430*/  ULEA UR42, UR37, UR42, 0x18 ;  /* 0x0000002a252a7291 */ /* 0x000fe2000f8ec0ff */
[----:B------:R-:W-:Y:S01]  /*7440*/  LOP3.LUT R5, R7, 0xc0, RZ, 0xc0, !PT ;  /* 0x000000c007057812 */ /* 0x000fe200078ec0ff */
[----:B------:R-:W-:Y:S01]  /*7450*/  IMAD.MOV.U32 R85, RZ, RZ, 0x10 ;  /* 0x00000010ff557424 */ /* 0x000fe200078e00ff */
[----:B------:R-:W-:Y:S01]  /*7460*/  LOP3.LUT R74, R74, 0x600, RZ, 0xc0, !PT ;  /* 0x000006004a4a7812 */ /* 0x000fe200078ec0ff */
[----:B------:R-:W-:Y:S01]  /*7470*/  IMAD.MOV.U32 R84, RZ, RZ, 0x1 ;  /* 0x00000001ff547424 */ /* 0x000fe200078e00ff */
[----:B------:R-:W-:Y:S01]  /*7480*/  LOP3.LUT R0, R5, 0x8, R0, 0xf8, !PT ;  /* 0x0000000805007812 */ /* 0x000fe200078ef800 */
[----:B------:R-:W-:Y:S01]  /*7490*/  IMAD.SHL.U32 R5, R86, 0x4, RZ ;  /* 0x0000000456057824 */ /* 0x000fe200078e00ff */
[----:B------:R-:W2:Y:S01]  /*74a0*/  LDC R28, c[0x0][0xb0c] ;  /* 0x0002c300ff1c7b82 */ /* 0x000ea20000000800 */
[----:B------:R-:W-:Y:S01]  /*74b0*/  LOP3.LUT R74, R74, 0x20, R7, 0xf8, !PT ;  /* 0x000000204a4a7812 */ /* 0x000fe200078ef807 */
[----:B------:R-:W-:Y:S01]  /*74c0*/  IMAD.MOV.U32 R30, RZ, RZ, RZ ;  /* 0x000000ffff1e7224 */ /* 0x000fe200078e00ff */
[----:B------:R-:W-:-:S02]  /*74d0*/  LOP3.LUT R32, R32, 0x600000, RZ, 0xc0, !PT ;  /* 0x0060000020207812 */ /* 0x000fc400078ec0ff */
[----:B------:R-:W-:Y:S02]  /*74e0*/  CS2R R82, SRZ ;  /* 0x0000000000527805 */ /* 0x000fe4000001ff00 */
[----:B------:R-:W-:Y:S01]  /*74f0*/  LOP3.LUT R5, R0, 0x18, R5, 0x78, !PT ;  /* 0x0000001800057812 */ /* 0x000fe200078e7805 */
[----:B------:R-:W-:Y:S01]  /*7500*/  IMAD.MOV.U32 R88, RZ, RZ, RZ ;  /* 0x000000ffff587224 */ /* 0x000fe200078e00ff */
[----:B------:R-:W-:Y:S01]  /*7510*/  LOP3.LUT R74, R74, 0x100, R7, 0xf8, !PT ;  /* 0x000001004a4a7812 */ /* 0x000fe200078ef807 */
[----:B------:R-:W4:Y:S01]  /*7520*/  LDC R71, c[0x0][0xb20] ;  /* 0x0002c800ff477b82 */ /* 0x000f220000000800 */
[----:B------:R-:W3:Y:S01]  /*7530*/  LDS R3, [UR42+0x560] ;  /* 0x0005602aff037984 */ /* 0x000ee20008000800 */
[----:B------:R-:W-:Y:S01]  /*7540*/  LOP3.LUT R86, R86, 0x60, RZ, 0xc0, !PT ;  /* 0x0000006056567812 */ /* 0x000fe200078ec0ff */
[----:B------:R-:W-:Y:S01]  /*7550*/  IMAD.MOV.U32 R81, RZ, RZ, RZ ;  /* 0x000000ffff517224 */ /* 0x000fe200078e00ff */
[----:B------:R-:W-:Y:S01]  /*7560*/  LOP3.LUT R74, R74, R5, RZ, 0xfc, !PT ;  /* 0x000000054a4a7212 */ /* 0x000fe200078efcff */
[----:B------:R-:W1:Y:S01]  /*7570*/  LDCU.64 UR48, c[0x0][0x348] ;  /* 0x00006900ff3077ac */ /* 0x000e620008000a00 */
[----:B------:R-:W-:-:S02]  /*7580*/  SEL R85, R85, 0xfffffff0, !P0 ;  /* 0xfffffff055557807 */ /* 0x000fc40004000000 */
[----:B------:R-:W1:Y:S01]  /*7590*/  LDC R27, c[0x0][0xb30] ;  /* 0x0002cc00ff1b7b82 */ /* 0x000e620000000800 */
[----:B------:R-:W1:Y:S01]  /*75a0*/  LDCU.64 UR38, c[0x0][0x888] ;  /* 0x00011100ff2677ac */ /* 0x000e620008000a00 */
[----:B------:R-:W-:Y:S01]  /*75b0*/  UIADD3 UR45, UPT, UPT, UR42, 0x600, URZ ;  /* 0x000006002a2d7890 */ /* 0x000fe2000fffe0ff */
[----:B------:R-:W-:-:S05]  /*75c0*/  UMOV UR44, URZ ;  /* 0x000000ff002c7c82 */ /* 0x000fca0008000000 */
[----:B------:R-:W1:Y:S01]  /*75d0*/  LDC.64 R60, c[0x0][0xb10] ;  /* 0x0002c400ff3c7b82 */ /* 0x000e620000000a00 */
[----:B------:R-:W-:-:S07]  /*75e0*/  UMOV UR43, URZ ;  /* 0x000000ff002b7c82 */ /* 0x000fce0008000000 */
[----:B------:R-:W1:Y:S08]  /*75f0*/  LDC.64 R24, c[0x0][0xb18] ;  /* 0x0002c600ff187b82 */ /* 0x000e700000000a00 */
[----:B------:R-:W1:Y:S08]  /*7600*/  LDC.64 R56, c[0x0][0x888] ;  /* 0x00022200ff387b82 */ /* 0x000e700000000a00 */
[----:B------:R-:W1:Y:S01]  /*7610*/  LDC.64 R22, c[0x0][0xb28] ;  /* 0x0002ca00ff167b82 */ /* 0x000e620000000a00 */
[----:B---3--:R-:W-:-:S07]  /*7620*/  IMAD.IADD R32, R3, 0x1, R32 ;  /* 0x0000000103207824 */ /* 0x008fce00078e0220 */
[----:B------:R-:W3:Y:S08]  /*7630*/  LDC.64 R58, c[0x0][0x890] ;  /* 0x00022400ff3a7b82 */ /* 0x000ef00000000a00 */
[----:B------:R-:W1:Y:S08]  /*7640*/  LDC.64 R54, c[0x0][0x8b0] ;  /* 0x00022c00ff367b82 */ /* 0x000e700000000a00 */
[----:B------:R-:W1:Y:S08]  /*7650*/  LDC.64 R52, c[0x0][0x8a8] ;  /* 0x00022a00ff347b82 */ /* 0x000e700000000a00 */
[----:B--2-4-:R-:W1:Y:S02]  /*7660*/  LDC R72, c[0x0][0x374] ;  /* 0x0000dd00ff487b82 */ /* 0x014e640000000800 */
.L_x_166:
[----:B------:R-:W-:Y:S02]  /*7670*/  LEA R0, R88, UR42, 0x3 ;  /* 0x0000002a58007c11 */ /* 0x000fe4000f8e18ff */
[----:B------:R-:W-:Y:S02]  /*7680*/  SHF.L.U32 R3, R82, 0x1f, RZ ;  /* 0x0000001f52037819 */ /* 0x000fe400000006ff */
[----:B------:R-:W-:Y:S02]  /*7690*/  LEA R16, R88, UR42, 0x4 ;  /* 0x0000002a58107c11 */ /* 0x000fe4000f8e20ff */
[----:B------:R-:W2:Y:S02]  /*76a0*/  SYNCS.PHASECHK.TRANS64.TRYWAIT P0, [R0+URZ+0x4b0], R3 ;  /* 0x0004b003000075a7 */ /* 0x000ea400080011ff */
[----:B-12---:R-:W-:Y:S05]  /*76b0*/  @!P0 BRA `(.L_x_147) ;  /* 0x0000003800348947 */ /* 0x006fea0003800000 */
.L_x_340:
[----:B------:R-:W4:Y:S01]  /*76c0*/  LDC.64 R12, c[0x0][0xb10] ;  /* 0x0002c400ff0c7b82 */ /* 0x000f220000000a00 */
[----:B------:R-:W3:Y:S01]  /*76d0*/  LDS.128 R16, [R16+0x540] ;  /* 0x0005400010107984 */ /* 0x000ee20000000c00 */
[----:B-1----:R-:W-:Y:S01]  /*76e0*/  ISETP.NE.AND P1, PT, R27, 0x1, PT ;  /* 0x000000011b00780c */ /* 0x002fe20003f25270 */
[----:B--2---:R-:W-:Y:S01]  /*76f0*/  VIADD R0, R0, 0x4c0 ;  /* 0x000004c000007836 */ /* 0x004fe20000000000 */
[----:B------:R-:W-:Y:S04]  /*7700*/  ISETP.GE.AND P0, PT, R26, 0x1, PT ;  /* 0x000000011a00780c */ /* 0x000fe80003f06270 */
[----:B------:R-:W1:Y:S01]  /*7710*/  LDC.64 R10, c[0x0][0xb18] ;  /* 0x0002c600ff0a7b82 */ /* 0x000e620000000a00 */
[----:B------:R-:W-:Y:S01]  /*7720*/  PRMT R0, RZ, 0x654, R0 ;  /* 0x00000654ff007816 */ /* 0x000fe20000000000 */
[----:B------:R-:W-:Y:S01]  /*7730*/  @!PT LDS RZ, [RZ] ;  /* 0x00000000fffff984 */ /* 0x000fe20000000800 */
[----:B------:R-:W-:Y:S01]  /*7740*/  @!PT LDS RZ, [RZ] ;  /* 0x00000000fffff984 */ /* 0x000fe20000000800 */
[----:B------:R-:W-:Y:S01]  /*7750*/  @!PT LDS RZ, [RZ] ;  /* 0x00000000fffff984 */ /* 0x000fe20000000800 */
[----:B------:R-:W-:Y:S01]  /*7760*/  @!PT LDS RZ, [RZ] ;  /* 0x00000000fffff984 */ /* 0x000fe20000000800 */
[----:B------:R2:W-:Y:S06]  /*7770*/  MEMBAR.ALL.CTA ;  /* 0x0000000000007992 */ /* 0x0005ec0000008000 */
[----:B--2---:R-:W2:Y:S01]  /*7780*/  FENCE.VIEW.ASYNC.S ;  /* 0x00000000000073c6 */ /* 0x004ea20000000000 */
[----:B------:R-:W1:Y:S08]  /*7790*/  @!P1 LDC R14, c[0x0][0xb20] ;  /* 0x0002c800ff0e9b82 */ /* 0x000e700000000800 */
[----:B------:R-:W1:Y:S01]  /*77a0*/  @!P1 LDC R9, c[0x0][0xb0c] ;  /* 0x0002c300ff099b82 */ /* 0x000e620000000800 */
[----:B--2---:R2:W-:Y:S01]  /*77b0*/  SYNCS.ARRIVE.TRANS64.RED.A1T0 RZ, [R0+URZ], RZ ;  /* 0x000000ff00ff79a7 */ /* 0x0045e200081004ff */
[----:B---3--:R-:W-:Y:S04]  /*77c0*/  LOP3.LUT P4, RZ, R18, 0x1, RZ, 0xc0, !PT ;  /* 0x0000000112ff7812 */ /* 0x008fe8000788c0ff */
[----:B------:R-:W-:Y:S09]  /*77d0*/  P2R R87, PR, RZ, 0x10 ;  /* 0x00000010ff577803 */ /* 0x000ff20000000000 */
[----:B------:R-:W-:Y:S02]  /*77e0*/  @P4 MOV R31, R16 ;  /* 0x00000010001f4202 */ /* 0x000fe40000000f00 */
[----:B------:R-:W-:Y:S01]  /*77f0*/  @P4 LOP3.LUT R29, R17, 0xffff, RZ, 0xc0, !PT ;  /* 0x0000ffff111d4812 */ /* 0x000fe200078ec0ff */
[----:B--2-4-:R-:W-:Y:S06]  /*7800*/  @!P0 BRA `(.L_x_148) ;  /* 0x0000000000a48947 */ /* 0x014fec0003800000 */
[----:B------:R-:W-:Y:S01]  /*7810*/  IMAD.HI.U32 R34, R72, R25, RZ ;  /* 0x0000001948227227 */ /* 0x000fe200078e00ff */
[----:B------:R-:W-:Y:S02]  /*7820*/  ISETP.NE.AND P0, PT, R24, 0x1, PT ;  /* 0x000000011800780c */ /* 0x000fe40003f05270 */
[----:B------:R-:W-:Y:S01]  /*7830*/  ISETP.NE.AND P2, PT, R26, 0x1, PT ;  /* 0x000000011a00780c */ /* 0x000fe20003f45270 */
[-C--:B------:R-:W-:Y:S01]  /*7840*/  IMAD.HI.U32 R20, R73, R60.reuse, RZ ;  /* 0x0000003c49147227 */ /* 0x080fe200078e00ff */
[----:B------:R-:W-:Y:S02]  /*7850*/  SHF.R.U32.HI R21, RZ, R71, R34 ;  /* 0x00000047ff157219 */ /* 0x000fe40000011622 */
[----:B------:R-:W-:Y:S01]  /*7860*/  ISETP.NE.AND P3, PT, R28, 0x1, PT ;  /* 0x000000011c00780c */ /* 0x000fe20003f65270 */
[----:B------:R-:W-:Y:S01]  /*7870*/  IMAD.HI.U32 R38, R29, R25, RZ ;  /* 0x000000191d267227 */ /* 0x000fe200078e00ff */
[----:B------:R-:W-:Y:S02]  /*7880*/  SHF.R.U32.HI R20, RZ, R61, R20 ;  /* 0x0000003dff147219 */ /* 0x000fe40000011614 */
[----:B------:R-:W-:Y:S01]  /*7890*/  SEL R3, R72, R21, !P0 ;  /* 0x0000001548037207 */ /* 0x000fe20004000000 */
[----:B------:R-:W-:Y:S01]  /*78a0*/  IMAD.HI.U32 R36, R31, R60, RZ ;  /* 0x0000003c1f247227 */ /* 0x000fe200078e00ff */
[----:B------:R-:W-:Y:S03]  /*78b0*/  SEL R7, R73, R20, !P3 ;  /* 0x0000001449077207 */ /* 0x000fe60005800000 */
[-C--:B------:R-:W-:Y:S01]  /*78c0*/  IMAD.HI.U32 R20, R3, R22.reuse, RZ ;  /* 0x0000001603147227 */ /* 0x080fe200078e00ff */
[----:B------:R-:W-:Y:S03]  /*78d0*/  SHF.R.U32.HI R36, RZ, R61, R36 ;  /* 0x0000003dff247219 */ /* 0x000fe60000011624 */
[----:B------:R-:W-:Y:S01]  /*78e0*/  IMAD.HI.U32 R34, R7, R22, RZ ;  /* 0x0000001607227227 */ /* 0x000fe200078e00ff */
[----:B------:R-:W-:Y:S02]  /*78f0*/  @P2 SHF.R.U32.HI R3, RZ, R23, R20 ;  /* 0x00000017ff032219 */ /* 0x000fe40000011614 */
[----:B------:R-:W-:Y:S02]  /*7900*/  SHF.R.U32.HI R20, RZ, R71, R38 ;  /* 0x00000047ff147219 */ /* 0x000fe40000011626 */
[----:B------:R-:W-:Y:S01]  /*7910*/  @P2 SHF.R.U32.HI R7, RZ, R23, R34 ;  /* 0x00000017ff072219 */ /* 0x000fe20000011622 */
[C---:B------:R-:W-:Y:S01]  /*7920*/  IMAD R2, R26.reuse, R3, RZ ;  /* 0x000000031a027224 */ /* 0x040fe200078e02ff */
[----:B------:R-:W-:Y:S02]  /*7930*/  SEL R5, R29, R20, !P0 ;  /* 0x000000141d057207 */ /* 0x000fe40004000000 */
[----:B------:R-:W-:Y:S01]  /*7940*/  SEL R3, R31, R36, !P3 ;  /* 0x000000241f037207 */ /* 0x000fe20005800000 */
[----:B------:R-:W-:Y:S01]  /*7950*/  IMAD R4, R26, R7, RZ ;  /* 0x000000071a047224 */ /* 0x000fe200078e02ff */
[C---:B------:R-:W-:Y:S01]  /*7960*/  ISETP.GE.AND P0, PT, R5.reuse, R2, PT ;  /* 0x000000020500720c */ /* 0x040fe20003f06270 */
[----:B------:R-:W-:Y:S03]  /*7970*/  IMAD.HI.U32 R6, R5, R22, RZ ;  /* 0x0000001605067227 */ /* 0x000fe600078e00ff */
[----:B------:R-:W-:Y:S01]  /*7980*/  ISETP.GE.OR P0, PT, R3, R4, P0 ;  /* 0x000000040300720c */ /* 0x000fe20000706670 */
[----:B------:R-:W-:Y:S01]  /*7990*/  IMAD.MOV R4, RZ, RZ, -R3 ;  /* 0x000000ffff047224 */ /* 0x000fe200078e0a03 */
[-C--:B------:R-:W-:Y:S03]  /*79a0*/  SHF.R.U32.HI R6, RZ, R23.reuse, R6 ;  /* 0x00000017ff067219 */ /* 0x080fe60000011606 */
[----:B------:R-:W-:Y:S01]  /*79b0*/  IMAD R31, R28, R4, R31 ;  /* 0x000000041c1f7224 */ /* 0x000fe200078e021f */
[----:B------:R-:W-:Y:S05]  /*79c0*/  SEL R15, R5, R6, !P2 ;  /* 0x00000006050f7207 */ /* 0x000fea0005000000 */
[----:B------:R-:W-:Y:S02]  /*79d0*/  IMAD.MOV R6, RZ, RZ, -R15 ;  /* 0x000000ffff067224 */ /* 0x000fe400078e0a0f */
[C---:B------:R-:W-:Y:S04]  /*79e0*/  @!P0 IMAD.HI.U32 R2, R3.reuse, R22, RZ ;  /* 0x0000001603028227 */ /* 0x040fe800078e00ff */
[----:B------:R-:W-:Y:S01]  /*79f0*/  IMAD R6, R26, R6, R5 ;  /* 0x000000061a067224 */ /* 0x000fe200078e0205 */
[----:B------:R-:W-:Y:S04]  /*7a00*/  @!P0 SHF.R.U32.HI R2, RZ, R23, R2 ;  /* 0x00000017ff028219 */ /* 0x000fe80000011602 */
[----:B------:R-:W-:Y:S02]  /*7a10*/  @!P0 SEL R0, R3, R2, !P2 ;  /* 0x0000000203008207 */ /* 0x000fe40005000000 */
[----:B------:R-:W-:Y:S02]  /*7a20*/  IADD3 R2, PT, PT, -R5, RZ, RZ ;  /* 0x000000ff05027210 */ /* 0x000fe40007ffe1ff */
[----:B------:R-:W-:Y:S01]  /*7a30*/  @!P0 IADD3 R8, PT, PT, R15, -R0, RZ ;  /* 0x800000000f088210 */ /* 0x000fe20007ffe0ff */
[----:B------:R-:W-:Y:S02]  /*7a40*/  @!P0 IMAD R0, R7, R6, R0 ;  /* 0x0000000607008224 */ /* 0x000fe400078e0200 */
[----:B------:R-:W-:Y:S02]  /*7a50*/  IMAD R29, R24, R2, R29 ;  /* 0x00000002181d7224 */ /* 0x000fe400078e021d */
[----:B------:R-:W-:Y:S02]  /*7a60*/  @!P0 IMAD R5, R8, R26, R3 ;  /* 0x0000001a08058224 */ /* 0x000fe400078e0203 */
[----:B------:R-:W-:Y:S04]  /*7a70*/  @!P0 IMAD.MOV.U32 R3, RZ, RZ, R0 ;  /* 0x000000ffff038224 */ /* 0x000fe800078e0000 */
[----:B------:R-:W-:Y:S02]  /*7a80*/  IMAD R31, R3, R28, R31 ;  /* 0x0000001c031f7224 */ /* 0x000fe400078e021f */
[----:B------:R-:W-:Y:S07]  /*7a90*/  IMAD R29, R5, R24, R29 ;  /* 0x00000018051d7224 */ /* 0x000fee00078e021d */
.L_x_148:
[----:B------:R-:W-:Y:S01]  /*7aa0*/  @!P1 IMAD.HI.U32 R0, R31, R12, RZ ;  /* 0x0000000c1f009227 */ /* 0x000fe200078e00ff */
[----:B-1----:R-:W-:Y:S01]  /*7ab0*/  @!P1 ISETP.NE.AND P0, PT, R10, 0x1, PT ;  /* 0x000000010a00980c */ /* 0x002fe20003f05270 */
[----:B------:R-:W-:Y:S01]  /*7ac0*/  ULOP3.LUT UP0, URZ, UR45, 0x1b0, URZ, 0xc0, !UPT ;  /* 0x000001b02dff7892 */ /* 0x000fe2000f80c0ff */
[----:B------:R-:W-:Y:S01]  /*7ad0*/  @!P1 ISETP.NE.AND P2, PT, R9, 0x1, PT ;  /* 0x000000010900980c */ /* 0x000fe20003f45270 */
[----:B------:R-:W-:Y:S01]  /*7ae0*/  @!P1 IMAD.HI.U32 R3, R29, R11, RZ ;  /* 0x0000000b1d039227 */ /* 0x000fe200078e00ff */
[----:B------:R-:W-:Y:S02]  /*7af0*/  @!P1 SHF.R.U32.HI R0, RZ, R13, R0 ;  /* 0x0000000dff009219 */ /* 0x000fe40000011600 */
[----:B------:R-:W-:Y:S01]  /*7b00*/  @P4 SHF.R.U32.HI R80, RZ, 0x10, R17 ;  /* 0x00000010ff504819 */ /* 0x000fe20000011611 */
[----:B------:R-:W-:Y:S01]  /*7b10*/  VIADD R88, R88, 0x1 ;  /* 0x0000000158587836 */ /* 0x000fe20000000000 */
[----:B------:R-:W-:Y:S02]  /*7b20*/  @!P1 SHF.R.U32.HI R2, RZ, R14, R3 ;  /* 0x0000000eff029219 */ /* 0x000fe40000011603 */
[----:B------:R-:W-:Y:S02]  /*7b30*/  @!P1 SEL R3, R31, R0, !P2 ;  /* 0x000000001f039207 */ /* 0x000fe40005000000 */
[----:B------:R-:W-:Y:S05]  /*7b40*/  @!P1 SEL R2, R29, R2, !P0 ;  /* 0x000000021d029207 */ /* 0x000fea0004000000 */
[----:B------:R-:W-:Y:S02]  /*7b50*/  @!P1 IMAD.IADD R0, R2, 0x1, -R3 ;  /* 0x0000000102009824 */ /* 0x000fe400078e0a03 */
[----:B------:R-:W-:Y:S02]  /*7b60*/  @!P1 IMAD.IADD R2, R3, 0x1, -R2 ;  /* 0x0000000103029824 */ /* 0x000fe400078e0a02 */
[----:B------:R-:W-:Y:S02]  /*7b70*/  @!P1 IMAD R31, R0, R9, R31 ;  /* 0x00000009001f9224 */ /* 0x000fe400078e021f */
[----:B------:R-:W-:Y:S01]  /*7b80*/  @!P1 IMAD R29, R2, R10, R29 ;  /* 0x0000000a021d9224 */ /* 0x000fe200078e021d */
[----:B------:R-:W-:Y:S06]  /*7b90*/  BRA.U !UP0, `(.L_x_149) ;  /* 0x00000001087c7547 */ /* 0x000fec000b800000 */
[----:B------:R-:W1:Y:S01]  /*7ba0*/  LDCU.64 UR8, c[0x4][0x80] ;  /* 0x01001000ff0877ac */ /* 0x000e620008000a00 */
[----:B------:R-:W-:Y:S01]  /*7bb0*/  MOV R2, 0x0 ;  /* 0x0000000000027802 */ /* 0x000fe20000000f00 */
[----:B------:R-:W-:Y:S02]  /*7bc0*/  HFMA2 R12, -RZ, RZ, 0, 5.9604644775390625e-08 ;  /* 0x00000001ff0c7431 */ /* 0x000fe400000001ff */
[----:B------:R-:W-:Y:S01]  /*7bd0*/  IMAD.MOV.U32 R8, RZ, RZ, 0x70 ;  /* 0x00000070ff087424 */ /* 0x000fe200078e00ff */
[----:B------:R2:W3:Y:S01]  /*7be0*/  LDC.64 R14, c[0x4][R2] ;  /* 0x01000000020e7b82 */ /* 0x0004e20000000a00 */
[----:B------:R-:W4:Y:S01]  /*7bf0*/  LDCU.64 UR6, c[0x4][0x88] ;  /* 0x01001100ff0677ac */ /* 0x000f220008000a00 */
[----:B------:R-:W-:Y:S01]  /*7c00*/  IMAD.MOV.U32 R13, RZ, RZ, RZ ;  /* 0x000000ffff0d7224 */ /* 0x000fe200078e00ff */
[----:B------:R-:W2:Y:S01]  /*7c10*/  LDCU.64 UR4, c[0x4][0x8] ;  /* 0x01000100ff0477ac */ /* 0x000ea20008000a00 */
[----:B-1----:R-:W-:Y:S01]  /*7c20*/  MOV R5, UR9 ;  /* 0x0000000900057c02 */ /* 0x002fe20008000f00 */
[----:B------:R-:W-:Y:S01]  /*7c30*/  IMAD.U32 R4, RZ, RZ, UR8 ;  /* 0x00000008ff047e24 */ /* 0x000fe2000f8e00ff */
[----:B----4-:R-:W-:Y:S01]  /*7c40*/  MOV R7, UR7 ;  /* 0x0000000700077c02 */ /* 0x010fe20008000f00 */
[----:B------:R-:W-:Y:S01]  /*7c50*/  IMAD.U32 R6, RZ, RZ, UR6 ;  /* 0x00000006ff067e24 */ /* 0x000fe2000f8e00ff */
[----:B--2---:R-:W-:Y:S01]  /*7c60*/  MOV R11, UR5 ;  /* 0x00000005000b7c02 */ /* 0x004fe20008000f00 */
[----:B------:R-:W-:Y:S02]  /*7c70*/  IMAD.U32 R10, RZ, RZ, UR4 ;  /* 0x00000004ff0a7e24 */ /* 0x000fe4000f8e00ff */
[----:B------:R-:W-:Y:S07]  /*7c80*/  LEPC R20, `(.L_x_150) ;  /* 0x000000001014794e */ /* 0x000fee0000000000 */
[----:B---3-5:R-:W-:Y:S05]  /*7c90*/  CALL.ABS.NOINC R14 ;  /* 0x000000000e007343 */ /* 0x028fea0003c00000 */
.L_x_150:
[----:B------:R-:W1:Y:S01]  /*7ca0*/  LDCU.64 UR8, c[0x4][0x80] ;  /* 0x01001000ff0877ac */ /* 0x000e620008000a00 */
[----:B------:R-:W2:Y:S01]  /*7cb0*/  LDC.64 R2, c[0x4][R2] ;  /* 0x0100000002027b82 */ /* 0x000ea20000000a00 */
[----:B------:R-:W-:Y:S02]  /*7cc0*/  HFMA2 R12, -RZ, RZ, 0, 5.9604644775390625e-08 ;  /* 0x00000001ff0c7431 */ /* 0x000fe400000001ff */
[----:B------:R-:W-:Y:S02]  /*7cd0*/  IMAD.MOV.U32 R8, RZ, RZ, 0x70 ;  /* 0x00000070ff087424 */ /* 0x000fe400078e00ff */
[----:B------:R-:W-:Y:S01]  /*7ce0*/  IMAD.MOV.U32 R13, RZ, RZ, RZ ;  /* 0x000000ffff0d7224 */ /* 0x000fe200078e00ff */
[----:B------:R-:W3:Y:S01]  /*7cf0*/  LDCU.64 UR6, c[0x4][0x88] ;  /* 0x01001100ff0677ac */ /* 0x000ee20008000a00 */
[----:B------:R-:W4:Y:S01]  /*7d00*/  LDCU.64 UR4, c[0x4][0x8] ;  /* 0x01000100ff0477ac */ /* 0x000f220008000a00 */
[----:B-1----:R-:W-:Y:S02]  /*7d10*/  MOV R4, UR8 ;  /* 0x0000000800047c02 */ /* 0x002fe40008000f00 */
[----:B------:R-:W-:Y:S02]  /*7d20*/  MOV R5, UR9 ;  /* 0x0000000900057c02 */ /* 0x000fe40008000f00 */
[----:B---3--:R-:W-:Y:S01]  /*7d30*/  MOV R7, UR7 ;  /* 0x0000000700077c02 */ /* 0x008fe20008000f00 */
[----:B------:R-:W-:Y:S01]  /*7d40*/  IMAD.U32 R6, RZ, RZ, UR6 ;  /* 0x00000006ff067e24 */ /* 0x000fe2000f8e00ff */
[----:B----4-:R-:W-:Y:S01]  /*7d50*/  MOV R11, UR5 ;  /* 0x00000005000b7c02 */ /* 0x010fe20008000f00 */
[----:B------:R-:W-:Y:S02]  /*7d60*/  IMAD.U32 R10, RZ, RZ, UR4 ;  /* 0x00000004ff0a7e24 */ /* 0x000fe4000f8e00ff */
[----:B------:R-:W-:Y:S07]  /*7d70*/  LEPC R20, `(.L_x_149) ;  /* 0x000000001014794e */ /* 0x000fee0000000000 */
[----:B--2---:R-:W-:Y:S05]  /*7d80*/  CALL.ABS.NOINC R2 ;  /* 0x0000000002007343 */ /* 0x004fea0003c00000 */
.L_x_149:
[----:B------:R-:W-:Y:S01]  /*7d90*/  ISETP.NE.U32.AND P2, PT, R58, RZ, PT ;  /* 0x000000ff3a00720c */ /* 0x000fe20003f45070 */
[----:B------:R-:W-:Y:S01]  /*7da0*/  UISETP.NE.AND UP1, UPT, UR46, URZ, UPT ;  /* 0x000000ff2e00728c */ /* 0x000fe2000bf25270 */
[----:B------:R-:W-:Y:S02]  /*7db0*/  ISETP.NE.U32.AND P4, PT, R54, RZ, PT ;  /* 0x000000ff3600720c */ /* 0x000fe40003f85070 */
[----:B------:R-:W-:Y:S02]  /*7dc0*/  ISETP.NE.AND.EX P2, PT, R59, RZ, PT, P2 ;  /* 0x000000ff3b00720c */ /* 0x000fe40003f45320 */
[----:B------:R-:W-:Y:S02]  /*7dd0*/  PLOP3.LUT P1, PT, PT, PT, PT, 0x8, 0x80 ;  /* 0x000000000080781c */ /* 0x000fe40003f2e170 */
[----:B------:R-:W-:Y:S02]  /*7de0*/  PLOP3.LUT P0, PT, PT, PT, UP1, 0x80, 0x8 ;  /* 0x000000000008781c */ /* 0x000fe40003f0f018 */
[----:B------:R-:W-:Y:S02]  /*7df0*/  ISETP.NE.AND.EX P4, PT, R55, RZ, PT, P4 ;  /* 0x000000ff3700720c */ /* 0x000fe40003f85340 */
[----:B------:R-:W1:Y:S09]  /*7e00*/  @UP1 LDCU.64 UR4, c[0x0][0x888] ;  /* 0x00011100ff0417ac */ /* 0x000e720008000a00 */
[----:B------:R-:W-:Y:S01]  /*7e10*/  @P0 PLOP3.LUT P1, PT, P2, PT, PT, 0x80, 0x8 ;  /* 0x000000000008081c */ /* 0x000fe2000172f070 */
[----:B-1----:R-:W-:Y:S04]  /*7e20*/  @UP1 UISETP.NE.U32.AND UP0, UPT, UR4, URZ, UPT ;  /* 0x000000ff0400128c */ /* 0x002fe8000bf05070 */
[----:B------:R-:W-:Y:S04]  /*7e30*/  @UP1 UISETP.NE.AND.EX UP0, UPT, UR5, URZ, UPT, UP0 ;  /* 0x000000ff0500128c */ /* 0x000fe8000bf05300 */
[----:B------:R-:W-:Y:S01]  /*7e40*/  @UP1 USEL UR4, URZ, 0xffffffff, UP0 ;  /* 0xffffffffff041887 */ /* 0x000fe20008000000 */
[----:B------:R-:W-:Y:S11]  /*7e50*/  @!P2 BRA `(.L_x_151) ;  /* 0x00000000002ca947 */ /* 0x000ff60003800000 */
[----:B------:R-:W-:Y:S01]  /*7e60*/  ISETP.NE.U32.AND P3, PT, R56, RZ, PT ;  /* 0x000000ff3800720c */ /* 0x000fe20003f65070 */
[----:B------:R-:W-:Y:S03]  /*7e70*/  IMAD.MOV.U32 R70, RZ, RZ, 0x1 ;  /* 0x00000001ff467424 */ /* 0x000fe600078e00ff */
[----:B------:R-:W-:Y:S11]  /*7e80*/  ISETP.NE.AND.EX P3, PT, R57, RZ, PT, P3 ;  /* 0x000000ff3900720c */ /* 0x000ff60003f65330 */
[----:B------:R-:W-:Y:S02]  /*7e90*/  @!UPT UIADD3 URZ, UPT, UPT, URZ, URZ, URZ ;  /* 0x000000fffffff290 */ /* 0x000fe4000fffe0ff */
[----:B------:R-:W1:Y:S01]  /*7ea0*/  @P3 LDC.64 R2, c[0x0][0x888] ;  /* 0x00022200ff023b82 */ /* 0x000e620000000a00 */
[----:B------:R-:W-:Y:S04]  /*7eb0*/  @P3 IMAD R0, R58, UR36, RZ ;  /* 0x000000243a003c24 */ /* 0x000fe8000f8e02ff */
[----:B-1----:R-:W-:Y:S04]  /*7ec0*/  @P3 IMAD.WIDE R2, R0, 0x4, R2 ;  /* 0x0000000400023825 */ /* 0x002fe800078e0202 */
[----:B------:R-:W-:Y:S01]  /*7ed0*/  HFMA2 R0, -RZ, RZ, 0, 5.9604644775390625e-08 ;  /* 0x00000001ff007431 */ /* 0x000fe200000001ff */
[----:B-----5:R1:W5:Y:S04]  /*7ee0*/  @P3 LDG.E R35, desc[UR40][R2.64] ;  /* 0x0000002802233981 */ /* 0x020368000c1e1900 */
[----:B------:R-:W-:Y:S01]  /*7ef0*/  @!P3 PRMT R70, R0, 0x7610, R70 ;  /* 0x000076100046b816 */ /* 0x000fe20000000046 */
[----:B-1----:R-:W2:Y:S06]  /*7f00*/  @!P3 LDC R35, c[0x0][0x880] ;  /* 0x00022000ff23bb82 */ /* 0x002eac0000000800 */
.L_x_151:
[----:B------:R-:W-:Y:S05]  /*7f10*/  @!P4 BRA `(.L_x_152) ;  /* 0x000000000020c947 */ /* 0x000fea0003800000 */
[----:B------:R-:W-:Y:S04]  /*7f20*/  ISETP.NE.U32.AND P3, PT, R52, RZ, PT ;  /* 0x000000ff3400720c */ /* 0x000fe80003f65070 */
[----:B------:R-:W-:Y:S11]  /*7f30*/  ISETP.NE.AND.EX P3, PT, R53, RZ, PT, P3 ;  /* 0x000000ff3500720c */ /* 0x000ff60003f65330 */
[----:B------:R-:W-:Y:S02]  /*7f40*/  @!UPT UIADD3 URZ, UPT, UPT, URZ, URZ, URZ ;  /* 0x000000fffffff290 */ /* 0x000fe4000fffe0ff */
[----:B------:R-:W1:Y:S01]  /*7f50*/  @P3 LDC.64 R2, c[0x0][0x8a8] ;  /* 0x00022a00ff023b82 */ /* 0x000e620000000a00 */
[----:B------:R-:W-:Y:S04]  /*7f60*/  @P3 IMAD R0, R54, UR36, RZ ;  /* 0x0000002436003c24 */ /* 0x000fe8000f8e02ff */
[----:B-1----:R-:W-:Y:S05]  /*7f70*/  @P3 IMAD.WIDE R2, R0, 0x4, R2 ;  /* 0x0000000400023825 */ /* 0x002fea00078e0202 */
[----:B-----5:R1:W5:Y:S02]  /*7f80*/  @P3 LDG.E R33, desc[UR40][R2.64] ;  /* 0x0000002802213981 */ /* 0x020364000c1e1900 */
[----:B-1----:R-:W3:Y:S02]  /*7f90*/  @!P3 LDC R33, c[0x0][0x8a0] ;  /* 0x00022800ff21bb82 */ /* 0x002ee40000000800 */
.L_x_152:
[----:B--2--5:R-:W-:Y:S01]  /*7fa0*/  @P0 FSETP.NEU.AND P4, PT, R35, RZ, PT ;  /* 0x000000ff2300020b */ /* 0x024fe20003f8d000 */
[----:B------:R-:W-:Y:S01]  /*7fb0*/  IMAD.U32 R2, RZ, RZ, UR4 ;  /* 0x00000004ff027e24 */ /* 0x000fe2000f8e00ff */
[----:B------:R-:W-:Y:S01]  /*7fc0*/  @P0 LOP3.LUT P3, RZ, R70, 0xff, RZ, 0xc0, !PT ;  /* 0x000000ff46ff0812 */ /* 0x000fe2000786c0ff */
[----:B------:R-:W-:Y:S01]  /*7fd0*/  IMAD.U32 R4, RZ, RZ, UR44 ;  /* 0x0000002cff047e24 */ /* 0x000fe2000f8e00ff */
[----:B------:R-:W-:Y:S01]  /*7fe0*/  @P0 SEL R11, RZ, 0xffffffff, P4 ;  /* 0xffffffffff0b0807 */ /* 0x000fe20002000000 */
[----:B------:R-:W-:Y:S01]  /*7ff0*/  BSSY B1, `(.L_x_153) ;  /* 0x0000035000017945 */ /* 0x000fe20003800000 */
[----:B------:R-:W-:Y:S02]  /*8000*/  LEA R64, R30, UR42, 0x3 ;  /* 0x0000002a1e407c11 */ /* 0x000fe4000f8e18ff */
[----:B------:R-:W-:Y:S02]  /*8010*/  CS2R R50, SRZ ;  /* 0x0000000000327805 */ /* 0x000fe4000001ff00 */
[----:B------:R-:W-:Y:S02]  /*8020*/  @P1 SEL R11, R2, R11, !P3 ;  /* 0x0000000b020b1207 */ /* 0x000fe40005800000 */
[----:B------:R-:W-:Y:S02]  /*8030*/  CS2R R48, SRZ ;  /* 0x0000000000307805 */ /* 0x000fe4000001ff00 */
[----:B------:R-:W-:Y:S02]  /*8040*/  LOP3.LUT R2, R84, 0x1, RZ, 0x3c, !PT ;  /* 0x0000000154027812 */ /* 0x000fe400078e3cff */
[----:B------:R-:W-:Y:S02]  /*8050*/  CS2R R42, SRZ ;  /* 0x00000000002a7805 */ /* 0x000fe4000001ff00 */
[----:B------:R-:W-:Y:S02]  /*8060*/  @P0 LOP3.LUT R11, R11, 0x1, RZ, 0xc0, !PT ;  /* 0x000000010b0b0812 */ /* 0x000fe400078ec0ff */
[----:B------:R-:W-:Y:S02]  /*8070*/  CS2R R40, SRZ ;  /* 0x0000000000287805 */ /* 0x000fe4000001ff00 */
[----:B------:R-:W-:Y:S02]  /*8080*/  LEA R0, R4, UR42, 0x3 ;  /* 0x0000002a04007c11 */ /* 0x000fe4000f8e18ff */
[----:B------:R-:W-:Y:S02]  /*8090*/  ISETP.NE.U32.OR P5, PT, R11, 0x1, !P0 ;  /* 0x000000010b00780c */ /* 0x000fe400047a5470 */
[----:B------:R-:W-:Y:S02]  /*80a0*/  SHF.L.U32 R7, R83, 0x1f, RZ ;  /* 0x0000001f53077819 */ /* 0x000fe400000006ff */
[----:B------:R-:W-:Y:S02]  /*80b0*/  LEA.HI R5, R30, R30, RZ, 0x1 ;  /* 0x0000001e1e057211 */ /* 0x000fe400078f08ff */
[----:B------:R-:W-:Y:S02]  /*80c0*/  PLOP3.LUT P4, PT, PT, PT, PT, 0x8, 0x80 ;  /* 0x000000000080781c */ /* 0x000fe40003f8e170 */
[----:B------:R-:W-:Y:S01]  /*80d0*/  P2R R89, PR, RZ, 0x20 ;  /* 0x00000020ff597803 */ /* 0x000fe20000000000 */
[C---:B------:R-:W-:Y:S01]  /*80e0*/  IMAD.SHL.U32 R3, R5.reuse, 0x10, RZ ;  /* 0x0000001005037824 */ /* 0x040fe200078e00ff */
[----:B------:R-:W-:Y:S03]  /*80f0*/  LOP3.LUT R5, R5, 0xffe, RZ, 0xc0, !PT ;  /* 0x00000ffe05057812 */ /* 0x000fe600078ec0ff */
[----:B------:R-:W-:Y:S02]  /*8100*/  @P5 SHF.L.U32 R9, R2, 0x1f, RZ ;  /* 0x0000001f02095819 */ /* 0x000fe400000006ff */
[----:B------:R-:W-:Y:S01]  /*8110*/  LOP3.LUT R3, R3, 0xffffffe0, RZ, 0xc0, !PT ;  /* 0xffffffe003037812 */ /* 0x000fe200078ec0ff */
[----:B------:R-:W-:Y:S01]  /*8120*/  IMAD.IADD R16, R30, 0x1, -R5 ;  /* 0x000000011e107824 */ /* 0x000fe200078e0a05 */
[----:B------:R-:W1:Y:S03]  /*8130*/  @P5 SYNCS.PHASECHK.TRANS64.TRYWAIT P0, [R0+URZ+0x480], R9 ;  /* 0x00048009000055a7 */ /* 0x000e6600080011ff */
[----:B------:R-:W-:Y:S04]  /*8140*/  IMAD.IADD R3, R32, 0x1, R3 ;  /* 0x0000000120037824 */ /* 0x000fe800078e0203 */
[----:B------:R-:W-:Y:S01]  /*8150*/  IMAD R16, R16, 0x100000, R3 ;  /* 0x0010000010107824 */ /* 0x000fe200078e0203 */
[----:B------:R2:W4:Y:S01]  /*8160*/  SYNCS.PHASECHK.TRANS64.TRYWAIT P3, [R64+URZ+0x4d0], R7 ;  /* 0x0004d007400075a7 */ /* 0x00052200080611ff */
[----:B-1----:R-:W-:Y:S01]  /*8170*/  @P5 PLOP3.LUT P4, PT, P0, PT, PT, 0x8, 0x80 ;  /* 0x000000000080581c */ /* 0x002fe2000078e170 */
[----:B------:R-:W-:Y:S01]  /*8180*/  @!UPT UIADD3 URZ, UPT, UPT, URZ, URZ, URZ ;  /* 0x000000fffffff290 */ /* 0x000fe2000fffe0ff */
[----:B--2---:R-:W-:Y:S11]  /*8190*/  @!P5 BRA `(.L_x_154) ;  /* 0x000000000068d947 */ /* 0x004ff60003800000 */
[----:B------:R-:W-:Y:S01]  /*81a0*/  ISETP.NE.U32.AND P0, PT, RZ, UR38, PT ;  /* 0x00000026ff007c0c */ /* 0x000fe2000bf05070 */
[----:B------:R-:W-:Y:S01]  /*81b0*/  BSSY B0, `(.L_x_155) ;  /* 0x000000e000007945 */ /* 0x000fe20003800000 */
[----:B------:R-:W-:Y:S02]  /*81c0*/  FSETP.NEU.AND P1, PT, R35, RZ, PT ;  /* 0x000000ff2300720b */ /* 0x000fe40003f2d000 */
[----:B------:R-:W-:Y:S02]  /*81d0*/  ISETP.NE.AND.EX P0, PT, RZ, UR39, PT, P0 ;  /* 0x00000027ff007c0c */ /* 0x000fe4000bf05300 */
[----:B------:R-:W-:Y:S02]  /*81e0*/  SEL R3, RZ, 0xffffffff, P1 ;  /* 0xffffffffff037807 */ /* 0x000fe40000800000 */
[----:B------:R-:W-:Y:S02]  /*81f0*/  LOP3.LUT P1, RZ, R70, 0xff, RZ, 0xc0, !PT ;  /* 0x000000ff46ff7812 */ /* 0x000fe4000782c0ff */
[----:B------:R-:W-:Y:S04]  /*8200*/  SEL R4, RZ, 0xffffffff, P0 ;  /* 0xffffffffff047807 */ /* 0x000fe80000000000 */
[----:B------:R-:W-:Y:S04]  /*8210*/  @P2 SEL R3, R4, R3, !P1 ;  /* 0x0000000304032207 */ /* 0x000fe80004800000 */
[----:B------:R-:W-:Y:S04]  /*8220*/  LOP3.LUT R3, R3, 0x1, RZ, 0xc0, !PT ;  /* 0x0000000103037812 */ /* 0x000fe800078ec0ff */
[----:B------:R-:W-:Y:S01]  /*8230*/  ISETP.NE.U32.AND P0, PT, R3, 0x1, PT ;  /* 0x000000010300780c */ /* 0x000fe20003f05070 */
[----:B------:R-:W-:Y:S01]  /*8240*/  IMAD.U32 R3, RZ, RZ, UR44 ;  /* 0x0000002cff037e24 */ /* 0x000fe2000f8e00ff */
[----:B------:R-:W-:Y:S11]  /*8250*/  @!P4 BRA `(.L_x_156) ;  /* 0x00000000000cc947 */ /* 0x000ff60003800000 */
[----:B------:R-:W-:Y:S04]  /*8260*/  SHF.L.U32 R5, R2, 0x1f, RZ ;  /* 0x0000001f02057819 */ /* 0x000fe800000006ff */
[----:B------:R-:W1:Y:S02]  /*8270*/  SYNCS.PHASECHK.TRANS64.TRYWAIT P1, [R0+URZ+0x480], R5 ;  /* 0x00048005000075a7 */ /* 0x000e6400080211ff */
[----:B-1----:R-:W-:Y:S05]  /*8280*/  @!P1 BRA `(.L_x_157) ;  /* 0x0000002c00549947 */ /* 0x002fea0003800000 */
.L_x_156:
[----:B------:R-:W-:Y:S05]  /*8290*/  BSYNC B0 ;  /* 0x0000000000007941 */ /* 0x000fea0003800000 */
.L_x_155:
[----:B-1----:R-:W-:Y:S01]  /*82a0*/  @P0 IMAD R0, R3, 0x800, R74 ;  /* 0x0000080003000824 */ /* 0x002fe200078e024a */
[----:B------:R-:W-:Y:S02]  /*82b0*/  CS2R R42, SRZ ;  /* 0x00000000002a7805 */ /* 0x000fe4000001ff00 */
[----:B------:R-:W-:Y:S01]  /*82c0*/  CS2R R40, SRZ ;  /* 0x0000000000287805 */ /* 0x000fe2000001ff00 */
[----:B------:R-:W-:Y:S01]  /*82d0*/  IMAD.MOV.U32 R50, RZ, RZ, RZ ;  /* 0x000000ffff327224 */ /* 0x000fe200078e00ff */
[----:B------:R-:W-:Y:S02]  /*82e0*/  CS2R R48, SRZ ;  /* 0x0000000000307805 */ /* 0x000fe4000001ff00 */
[----:B------:R-:W-:Y:S01]  /*82f0*/  @P0 LEA R2, R0, UR42, 0x1 ;  /* 0x0000002a00020c11 */ /* 0x000fe2000f8e08ff */
[----:B------:R-:W-:Y:S05]  /*8300*/  @P0 WARPSYNC.ALL ;  /* 0x0000000000000948 */ /* 0x000fea0003800000 */
[----:B------:R1:W2:Y:S01]  /*8310*/  @P0 LDSM.16.M88.4 R40, [R2+0x600] ;  /* 0x000600000228083b */ /* 0x0002a20000000200 */
[----:B------:R-:W-:Y:S05]  /*8320*/  @P0 IMAD R0, R85, 0x2, R2 ;  /* 0x0000000255000824 */ /* 0x000fea00078e0202 */
[----:B------:R1:W1:Y:S02]  /*8330*/  @P0 LDSM.16.M88.4 R48, [R0+0x600] ;  /* 0x000600000030083b */ /* 0x0002640000000200 */
.L_x_154:
[----:B------:R-:W-:Y:S05]  /*8340*/  BSYNC B1 ;  /* 0x0000000000017941 */ /* 0x000fea0003800000 */
.L_x_153:
[----:B-1----:R-:W-:Y:S04]  /*8350*/  SHF.R.U32.HI R0, RZ, 0x15, R16 ;  /* 0x00000015ff007819 */ /* 0x002fe80000011610 */
[----:B------:R-:W-:Y:S01]  /*8360*/  LOP3.LUT P0, RZ, R0, 0x3, R75, 0x48, !PT ;  /* 0x0000000300ff7812 */ /* 0x000fe2000780484b */
[----:B------:R-:W-:Y:S01]  /*8370*/  @!UPT UIADD3 URZ, UPT, UPT, URZ, URZ, URZ ;  /* 0x000000fffffff290 */ /* 0x000fe2000fffe0ff */
[----:B----4-:R-:W-:Y:S11]  /*8380*/  @P3 BRA `(.L_x_158) ;  /* 0x0000000000083947 */ /* 0x010ff60003800000 */
[----:B------:R-:W1:Y:S02]  /*8390*/  SYNCS.PHASECHK.TRANS64.TRYWAIT P1, [R64+URZ+0x4d0], R7 ;  /* 0x0004d007400075a7 */ /* 0x000e6400080211ff */
[----:B-1----:R-:W-:Y:S05]  /*83a0*/  @!P1 BRA `(.L_x_159) ;  /* 0x0000002c00209947 */ /* 0x002fea0003800000 */
.L_x_158:
[----:B------:R-:W-:Y:S05]  /*83b0*/  @!P0 BRA `(.L_x_160) ;  /* 0x0000000000408947 */ /* 0x000fea0003800000 */
[----:B------:R-:W4:Y:S01]  /*83c0*/  LDCU.64 UR8, c[0x4][0x70] ;  /* 0x01000e00ff0877ac */ /* 0x000f220008000a00 */
[----:B------:R-:W-:Y:S01]  /*83d0*/  MOV R3, 0x0 ;  /* 0x0000000000037802 */ /* 0x000fe20000000f00 */
[----:B------:R-:W-:Y:S02]  /*83e0*/  HFMA2 R12, -RZ, RZ, 0, 5.9604644775390625e-08 ;  /* 0x00000001ff0c7431 */ /* 0x000fe400000001ff */
[----:B------:R-:W-:Y:S02]  /*83f0*/  IMAD.MOV.U32 R8, RZ, RZ, 0x192 ;  /* 0x00000192ff087424 */ /* 0x000fe400078e00ff */
[----:B------:R-:W-:Y:S01]  /*8400*/  IMAD.MOV.U32 R13, RZ, RZ, RZ ;  /* 0x000000ffff0d7224 */ /* 0x000fe200078e00ff */
[----:B------:R-:W1:Y:S01]  /*8410*/  LDCU.64 UR6, c[0x4][0x78] ;  /* 0x01000f00ff0677ac */ /* 0x000e620008000a00 */
[----:B------:R-:W2:Y:S01]  /*8420*/  LDC.64 R2, c[0x4][R3] ;  /* 0x0100000003027b82 */ /* 0x000ea20000000a00 */
[----:B------:R-:W5:Y:S01]  /*8430*/  LDCU.64 UR4, c[0x4][0x10] ;  /* 0x01000200ff0477ac */ /* 0x000f620008000a00 */
[----:B----4-:R-:W-:Y:S01]  /*8440*/  MOV R5, UR9 ;  /* 0x0000000900057c02 */ /* 0x010fe20008000f00 */
[----:B------:R-:W-:Y:S01]  /*8450*/  IMAD.U32 R4, RZ, RZ, UR8 ;  /* 0x00000008ff047e24 */ /* 0x000fe2000f8e00ff */
[----:B-1----:R-:W-:Y:S01]  /*8460*/  MOV R7, UR7 ;  /* 0x0000000700077c02 */ /* 0x002fe20008000f00 */
[----:B------:R-:W-:Y:S01]  /*8470*/  IMAD.U32 R6, RZ, RZ, UR6 ;  /* 0x00000006ff067e24 */ /* 0x000fe2000f8e00ff */
[----:B-----5:R-:W-:Y:S01]  /*8480*/  MOV R11, UR5 ;  /* 0x00000005000b7c02 */ /* 0x020fe20008000f00 */
[----:B------:R-:W-:Y:S02]  /*8490*/  IMAD.U32 R10, RZ, RZ, UR4 ;  /* 0x00000004ff0a7e24 */ /* 0x000fe4000f8e00ff */
[----:B------:R-:W-:Y:S07]  /*84a0*/  LEPC R20, `(.L_x_160) ;  /* 0x000000001014794e */ /* 0x000fee0000000000 */
[----:B--23--:R-:W-:Y:S05]  /*84b0*/  CALL.ABS.NOINC R2 ;  /* 0x0000000002007343 */ /* 0x00cfea0003c00000 */
.L_x_160:
[----:B------:R-:W-:Y:S01]  /*84c0*/  ISETP.NE.AND P0, PT, R86, RZ, PT ;  /* 0x000000ff5600720c */ /* 0x000fe20003f05270 */
[----:B------:R-:W-:Y:S05]  /*84d0*/  WARPSYNC.ALL ;  /* 0x0000000000007948 */ /* 0x000fea0003800000 */
[----:B------:R-:W-:Y:S01]  /*84e0*/  R2UR UR4, R16 ;  /* 0x00000000100472ca */ /* 0x000fe200000e0000 */
[--C-:B--2---:R-:W-:Y:S01]  /*84f0*/  HADD2.F32 R20, -RZ, R40.reuse.H0_H0 ;  /* 0x20000028ff147230 */ /* 0x104fe20000004100 */
[----:B------:R-:W-:Y:S01]  /*8500*/  R2UR UR5, R64 ;  /* 0x00000000400572ca */ /* 0x000fe200000e0000 */
[----:B------:R-:W-:Y:S01]  /*8510*/  HADD2.F32 R34, -RZ, R40.H1_H1 ;  /* 0x30000028ff227230 */ /* 0x000fe20000004100 */
[----:B------:R-:W-:Y:S01]  /*8520*/  MOV R77, UR44 ;  /* 0x0000002c004d7c02 */ /* 0x000fe20008000f00 */
[--C-:B------:R-:W-:Y:S01]  /*8530*/  HADD2.F32 R21, -RZ, R41.reuse.H0_H0 ;  /* 0x20000029ff157230 */ /* 0x100fe20000004100 */
[----:B------:R-:W-:Y:S01]  /*8540*/  UIADD3 UR8, UPT, UPT, UR44, 0x1, URZ ;  /* 0x000000012c087890 */ /* 0x000fe2000fffe0ff */
[----:B------:R-:W-:Y:S01]  /*8550*/  HADD2.F32 R36, -RZ, R41.H1_H1 ;  /* 0x30000029ff247230 */ /* 0x000fe20000004100 */
[----:B------:R-:W-:Y:S01]  /*8560*/  LEA R77, R77, R74, 0xb ;  /* 0x0000004a4d4d7211 */ /* 0x000fe200078e58ff */
[--C-:B------:R-:W-:Y:S01]  /*8570*/  HADD2.F32 R37, -RZ, R42.reuse.H0_H0 ;  /* 0x2000002aff257230 */ /* 0x100fe20000004100 */
[----:B------:R-:W-:Y:S01]  /*8580*/  BSSY.RECONVERGENT B0, `(.L_x_161) ;  /* 0x0000050000007945 */ /* 0x000fe20003800200 */
[----:B------:R-:W-:Y:S01]  /*8590*/  HADD2.F32 R38, -RZ, R42.H1_H1 ;  /* 0x3000002aff267230 */ /* 0x000fe20000004100 */
[----:B------:R-:W-:Y:S01]  /*85a0*/  LEA R90, R77, UR42, 0x1 ;  /* 0x0000002a4d5a7c11 */ /* 0x000fe2000f8e08ff */
[----:B-1----:R-:W1:Y:S01]  /*85b0*/  LDTM.16dp256bit.x4 R4, tmem[UR4] ;  /* 0x00000004000479ee */ /* 0x002e620008120000 */
[----:B------:R-:W-:Y:S01]  /*85c0*/  NOP ;  /* 0x0000000000007918 */ /* 0x000fe20000000000 */
[----:B------:R-:W-:Y:S01]  /*85d0*/  UIADD3 UR5, UPT, UPT, UR5, 0x4f0, URZ ;  /* 0x000004f005057890 */ /* 0x000fe2000fffe0ff */
[----:B------:R-:W-:Y:S01]  /*85e0*/  LEA R91, R85, R90, 0x1 ;  /* 0x0000005a555b7211 */ /* 0x000fe200078e08ff */
[--C-:B------:R-:W-:Y:S02]  /*85f0*/  HADD2.F32 R39, -RZ, R43.reuse.H0_H0 ;  /* 0x2000002bff277230 */ /* 0x100fe40000004100 */
[----:B------:R-:W-:Y:S01]  /*8600*/  UPRMT UR5, UR37, 0x654, UR5 ;  /* 0x0000065425057896 */ /* 0x000fe20008000005 */
[----:B------:R-:W-:Y:S02]  /*8610*/  HADD2.F32 R40, -RZ, R43.H1_H1 ;  /* 0x3000002bff287230 */ /* 0x000fe40000004100 */
[--C-:B------:R-:W-:Y:S02]  /*8620*/  HADD2.F32 R41, -RZ, R48.reuse.H0_H0 ;  /* 0x20000030ff297230 */ /* 0x100fe40000004100 */
[----:B------:R-:W-:Y:S02]  /*8630*/  HADD2.F32 R43, -RZ, R48.H1_H1 ;  /* 0x30000030ff2b7230 */ /* 0x000fe40000004100 */
[--C-:B------:R-:W-:Y:S02]  /*8640*/  HADD2.F32 R42, -RZ, R49.reuse.H0_H0 ;  /* 0x20000031ff2a7230 */ /* 0x100fe40000004100 */
[----:B-1----:R-:W-:Y:S01]  /*8650*/  SYNCS.ARRIVE.TRANS64.RED.A1T0 RZ, [UR5], RZ ;  /* 0x000000ffffff79a7 */ /* 0x002fe20008100405 */
[----:B------:R-:W-:Y:S02]  /*8660*/  HADD2.F32 R44, -RZ, R49.H1_H1 ;  /* 0x30000031ff2c7230 */ /* 0x000fe40000004100 */
[--C-:B------:R-:W-:Y:S02]  /*8670*/  HADD2.F32 R45, -RZ, R50.reuse.H0_H0 ;  /* 0x20000032ff2d7230 */ /* 0x100fe40000004100 */
[----:B------:R-:W-:Y:S02]  /*8680*/  HADD2.F32 R46, -RZ, R50.H1_H1 ;  /* 0x30000032ff2e7230 */ /* 0x000fe40000004100 */
[--C-:B------:R-:W-:Y:S02]  /*8690*/  HADD2.F32 R47, -RZ, R51.reuse.H0_H0 ;  /* 0x20000033ff2f7230 */ /* 0x100fe40000004100 */
[C---:B---3--:R-:W-:Y:S01]  /*86a0*/  FMUL R4, R33.reuse, R4 ;  /* 0x0000000421047220 */ /* 0x048fe20000400000 */
[C---:B------:R-:W-:Y:S01]  /*86b0*/  FMUL R5, R33.reuse, R5 ;  /* 0x0000000521057220 */ /* 0x040fe20000400000 */
[C---:B------:R-:W-:Y:S01]  /*86c0*/  FMUL R6, R33.reuse, R6 ;  /* 0x0000000621067220 */ /* 0x040fe20000400000 */
[----:B------:R-:W-:Y:S01]  /*86d0*/  FMUL R7, R33, R7 ;  /* 0x0000000721077220 */ /* 0x000fe20000400000 */
[C---:B------:R-:W-:Y:S01]  /*86e0*/  FFMA R4, R35.reuse, R20, R4 ;  /* 0x0000001423047223 */ /* 0x040fe20000000004 */
[C---:B------:R-:W-:Y:S01]  /*86f0*/  FFMA R5, R35.reuse, R34, R5 ;  /* 0x0000002223057223 */ /* 0x040fe20000000005 */
[C---:B------:R-:W-:Y:S01]  /*8700*/  FFMA R6, R35.reuse, R21, R6 ;  /* 0x0000001523067223 */ /* 0x040fe20000000006 */
[----:B------:R-:W-:Y:S01]  /*8710*/  FFMA R7, R35, R36, R7 ;  /* 0x0000002423077223 */ /* 0x000fe20000000007 */
[C---:B------:R-:W-:Y:S01]  /*8720*/  FMUL R8, R33.reuse, R8 ;  /* 0x0000000821087220 */ /* 0x040fe20000400000 */
[----:B------:R-:W-:Y:S01]  /*8730*/  FMUL R9, R33, R9 ;  /* 0x0000000921097220 */ /* 0x000fe20000400000 */
[----:B------:R-:W-:Y:S01]  /*8740*/  F2FP.F16.F32.PACK_AB R64, R5, R4 ;  /* 0x000000040540723e */ /* 0x000fe200000000ff */
[----:B------:R-:W-:Y:S01]  /*8750*/  FMUL R10, R33, R10 ;  /* 0x0000000a210a7220 */ /* 0x000fe20000400000 */
[----:B------:R-:W-:Y:S01]  /*8760*/  F2FP.F16.F32.PACK_AB R65, R7, R6 ;  /* 0x000000060741723e */ /* 0x000fe200000000ff */
[C---:B------:R-:W-:Y:S01]  /*8770*/  FFMA R8, R35.reuse, R37, R8 ;  /* 0x0000002523087223 */ /* 0x040fe20000000008 */
[----:B------:R-:W-:Y:S01]  /*8780*/  FFMA R9, R35, R38, R9 ;  /* 0x0000002623097223 */ /* 0x000fe20000000009 */
[C---:B------:R-:W-:Y:S01]  /*8790*/  FMUL R11, R33.reuse, R11 ;  /* 0x0000000b210b7220 */ /* 0x040fe20000400000 */
[C---:B------:R-:W-:Y:S01]  /*87a0*/  FMUL R0, R33.reuse, R12 ;  /* 0x0000000c21007220 */ /* 0x040fe20000400000 */
[----:B------:R-:W-:Y:S01]  /*87b0*/  FMUL R2, R33, R13 ;  /* 0x0000000d21027220 */ /* 0x000fe20000400000 */
[----:B------:R-:W-:Y:S01]  /*87c0*/  FFMA R10, R35, R39, R10 ;  /* 0x00000027230a7223 */ /* 0x000fe2000000000a */
        /* <DEDUP_REMOVED lines=8> */
[----:B------:R-:W-:Y:S02]  /*8850*/  HADD2.F32 R48, -RZ, R51.H1_H1 ;  /* 0x30000033ff307230 */ /* 0x000fe40000004100 */
[----:B------:R-:W-:Y:S01]  /*8860*/  FMUL R14, R33, R18 ;  /* 0x00000012210e7220 */ /* 0x000fe20000400000 */
[----:B------:R-:W-:Y:S01]  /*8870*/  FFMA R15, R35, R44, R15 ;  /* 0x0000002c230f7223 */ /* 0x000fe2000000000f */
[----:B------:R-:W-:Y:S01]  /*8880*/  FMUL R19, R33, R19 ;  /* 0x0000001321137220 */ /* 0x000fe20000400000 */
[C---:B------:R-:W-:Y:S01]  /*8890*/  FFMA R12, R35.reuse, R45, R12 ;  /* 0x0000002d230c7223 */ /* 0x040fe2000000000c */
[C---:B------:R-:W-:Y:S01]  /*88a0*/  FFMA R13, R35.reuse, R46, R13 ;  /* 0x0000002e230d7223 */ /* 0x040fe2000000000d */
[C---:B------:R-:W-:Y:S01]  /*88b0*/  FFMA R14, R35.reuse, R47, R14 ;  /* 0x0000002f230e7223 */ /* 0x040fe2000000000e */
[----:B------:R-:W-:Y:S01]  /*88c0*/  FFMA R19, R35, R48, R19 ;  /* 0x0000003023137223 */ /* 0x000fe20000000013 */
[----:B------:R-:W-:Y:S02]  /*88d0*/  F2FP.F16.F32.PACK_AB R66, R9, R8 ;  /* 0x000000080942723e */ /* 0x000fe400000000ff */
[----:B------:R-:W-:Y:S02]  /*88e0*/  F2FP.F16.F32.PACK_AB R67, R11, R10 ;  /* 0x0000000a0b43723e */ /* 0x000fe400000000ff */
[----:B------:R-:W-:Y:S02]  /*88f0*/  F2FP.F16.F32.PACK_AB R76, R2, R0 ;  /* 0x00000000024c723e */ /* 0x000fe400000000ff */
[----:B------:R-:W-:Y:S01]  /*8900*/  F2FP.F16.F32.PACK_AB R77, R15, R3 ;  /* 0x000000030f4d723e */ /* 0x000fe200000000ff */
[----:B------:R1:W-:Y:S01]  /*8910*/  STSM.16.M88.4 [R90+0x600], R64 ;  /* 0x000600405a007844 */ /* 0x0003e20000000200 */
[----:B------:R-:W-:Y:S02]  /*8920*/  F2FP.F16.F32.PACK_AB R78, R13, R12 ;  /* 0x0000000c0d4e723e */ /* 0x000fe400000000ff */
[----:B------:R-:W-:Y:S05]  /*8930*/  F2FP.F16.F32.PACK_AB R79, R19, R14 ;  /* 0x0000000e134f723e */ /* 0x000fea00000000ff */
[----:B------:R1:W-:Y:S01]  /*8940*/  STSM.16.M88.4 [R91+0x600], R76 ;  /* 0x0006004c5b007844 */ /* 0x0003e20000000200 */
[----:B------:R-:W-:Y:S01]  /*8950*/  @!PT LDS RZ, [RZ] ;  /* 0x00000000fffff984 */ /* 0x000fe20000000800 */
[----:B------:R-:W-:Y:S01]  /*8960*/  @!PT LDS RZ, [RZ] ;  /* 0x00000000fffff984 */ /* 0x000fe20000000800 */
[----:B------:R-:W-:Y:S01]  /*8970*/  @!PT LDS RZ, [RZ] ;  /* 0x00000000fffff984 */ /* 0x000fe20000000800 */
[----:B------:R-:W-:Y:S01]  /*8980*/  @!PT LDS RZ, [RZ] ;  /* 0x00000000fffff984 */ /* 0x000fe20000000800 */
[----:B------:R2:W-:Y:S07]  /*8990*/  MEMBAR.ALL.CTA ;  /* 0x0000000000007992 */ /* 0x0005ee0000008000 */
[----:B--2---:R-:W2:Y:S02]  /*89a0*/  FENCE.VIEW.ASYNC.S ;  /* 0x00000000000073c6 */ /* 0x004ea40000000000 */
[----:B--2---:R-:W-:Y:S06]  /*89b0*/  BAR.SYNC.DEFER_BLOCKING 0x1, 0x80 ;  /* 0x0042000000007b1d */ /* 0x004fec0000010000 */
[----:B------:R-:W-:Y:S05]  /*89c0*/  @P0 BRA `(.L_x_162) ;  /* 0x00000000002c0947 */ /* 0x000fea0003800000 */
[----:B------:R-:W-:Y:S01]  /*89d0*/  ULEA UR9, UR44, UR42, 0xc ;  /* 0x0000002a2c097291 */ /* 0x000fe2000f8e60ff */
[----:B------:R-:W-:Y:S01]  /*89e0*/  R2UR UR11, R63 ;  /* 0x000000003f0b72ca */ /* 0x000fe200000e0000 */
[----:B------:R-:W-:Y:S01]  /*89f0*/  UIADD3 UR12, UP0, UPT, UR48, 0x680, URZ ;  /* 0x00000680300c7890 */ /* 0x000fe2000ff1e0ff */
[----:B------:R-:W-:Y:S01]  /*8a00*/  R2UR UR10, R69 ;  /* 0x00000000450a72ca */ /* 0x000fe200000e0000 */
[----:B------:R-:W-:Y:S02]  /*8a10*/  UIADD3 UR4, UPT, UPT, UR9, 0x600, URZ ;  /* 0x0000060009047890 */ /* 0x000fe4000fffe0ff */
[----:B------:R-:W-:Y:S01]  /*8a20*/  UIADD3.X UR13, UPT, UPT, URZ, UR49, URZ, UP0, !UPT ;  /* 0x00000031ff0d7290 */ /* 0x000fe200087fe4ff */
[----:B------:R-:W-:Y:S07]  /*8a30*/  UMOV UR7, UR36 ;  /* 0x0000002400077c82 */ /* 0x000fee0008000000 */
[----:B------:R-:W-:Y:S02]  /*8a40*/  USHF.L.U32 UR5, UR11, 0x5, URZ ;  /* 0x000000050b057899 */ /* 0x000fe400080006ff */
[----:B------:R-:W-:Y:S09]  /*8a50*/  USHF.L.U32 UR6, UR10, 0x6, URZ ;  /* 0x000000060a067899 */ /* 0x000ff200080006ff */
[----:B------:R2:W-:Y:S02]  /*8a60*/  UTMASTG.3D [UR4], [UR12] ;  /* 0x000000040c0073b5 */ /* 0x0005e40008010000 */
[----:B--2---:R0:W-:Y:S02]  /*8a70*/  UTMACMDFLUSH ;  /* 0x00000000000079b7 */ /* 0x0041e40000000000 */
.L_x_162:
[----:B------:R-:W-:Y:S05]  /*8a80*/  BSYNC.RECONVERGENT B0 ;  /* 0x0000000000007941 */ /* 0x000fea0003800200 */
.L_x_161:
[----:B------:R-:W-:Y:S04]  /*8a90*/  BSSY.RECONVERGENT B0, `(.L_x_163) ;  /* 0x0000003000007945 */ /* 0x000fe80003800200 */
[----:B------:R-:W-:Y:S05]  /*8aa0*/  @P0 BRA `(.L_x_164) ;  /* 0x0000000000040947 */ /* 0x000fea0003800000 */
[----:B------:R-:W-:Y:S04]  /*8ab0*/  DEPBAR.LE SB0, 0x0 ;  /* 0x000080000000791a */ /* 0x000fe80000000000 */
.L_x_164:
[----:B------:R-:W-:Y:S05]  /*8ac0*/  BSYNC.RECONVERGENT B0 ;  /* 0x0000000000007941 */ /* 0x000fea0003800200 */
.L_x_163:
[----:B------:R-:W-:Y:S01]  /*8ad0*/  BAR.SYNC.DEFER_BLOCKING 0x1, 0x80 ;  /* 0x0042000000007b1d */ /* 0x000fe20000010000 */
[----:B------:R-:W-:Y:S01]  /*8ae0*/  UIADD3 UR43, UPT, UPT, UR43, 0x1, URZ ;  /* 0x000000012b2b7890 */ /* 0x000fe2000fffe0ff */
[----:B------:R-:W-:Y:S03]  /*8af0*/  IADD3 R0, PT, PT, R30, 0x1, RZ ;  /* 0x000000011e007810 */ /* 0x000fe60007ffe0ff */
[----:B------:R-:W-:Y:S09]  /*8b00*/  UISETP.NE.AND UP0, UPT, UR43, URZ, UPT ;  /* 0x000000ff2b00728c */ /* 0x000ff2000bf05270 */
[----:B------:R-:W-:Y:S05]  /*8b10*/  BRA.U !UP0, `(.L_x_165) ;  /* 0x0000000108287547 */ /* 0x000fea000b800000 */
[----:B------:R-:W-:Y:S01]  /*8b20*/  ISETP.NE.AND P0, PT, R89, RZ, PT ;  /* 0x000000ff5900720c */ /* 0x000fe20003f05270 */
[----:B------:R-:W-:Y:S11]  /*8b30*/  IMAD.U32 R2, RZ, RZ, UR37 ;  /* 0x00000025ff027e24 */ /* 0x000ff6000f8e00ff */
[----:B------:R-:W-:Y:S01]  /*8b40*/  @!UPT UIADD3 URZ, UPT, UPT, URZ, URZ, URZ ;  /* 0x000000fffffff290 */ /* 0x000fe2000fffe0ff */
[C---:B------:R-:W-:Y:S01]  /*8b50*/  @P0 LEA R3, R81.reuse, UR42, 0x3 ;  /* 0x0000002a51030c11 */ /* 0x040fe2000f8e18ff */
[----:B------:R-:W-:Y:S04]  /*8b60*/  VIADD R81, R81, 0x1 ;  /* 0x0000000151517836 */ /* 0x000fe80000000000 */
[----:B------:R-:W-:Y:S05]  /*8b70*/  @P0 VIADD R3, R3, 0x490 ;  /* 0x0000049003030836 */ /* 0x000fea0000000000 */
[----:B------:R-:W-:Y:S04]  /*8b80*/  @P0 PRMT R2, R2, 0x654, R3 ;  /* 0x0000065402020816 */ /* 0x000fe80000000003 */
[----:B------:R2:W-:Y:S01]  /*8b90*/  @P0 SYNCS.ARRIVE.TRANS64.RED.A1T0 RZ, [R2+URZ], RZ ;  /* 0x000000ff02ff09a7 */ /* 0x0005e200081004ff */
[C---:B------:R-:W-:Y:S04]  /*8ba0*/  ISETP.NE.AND P0, PT, R81.reuse, 0x2, PT ;  /* 0x000000025100780c */ /* 0x040fe80003f05270 */
[----:B------:R-:W-:Y:S09]  /*8bb0*/  SEL R81, R81, RZ, P0 ;  /* 0x000000ff51517207 */ /* 0x000ff20000000000 */
.L_x_165:
[----:B------:R-:W-:Y:S01]  /*8bc0*/  ISETP.NE.AND P2, PT, R87, RZ, PT ;  /* 0x000000ff5700720c */ /* 0x000fe20003f45270 */
[----:B------:R-:W-:Y:S01]  /*8bd0*/  UISETP.NE.AND UP0, UPT, UR8, 0x2, UPT ;  /* 0x000000020800788c */ /* 0x000fe2000bf05270 */
[----:B------:R-:W-:Y:S01]  /*8be0*/  ISETP.NE.AND P0, PT, R88, 0x2, PT ;  /* 0x000000025800780c */ /* 0x000fe20003f05270 */
[----:B------:R-:W-:Y:S01]  /*8bf0*/  IMAD.IADD R63, R29, 0x1, R62 ;  /* 0x000000011d3f7824 */ /* 0x000fe200078e023e */
[----:B------:R-:W-:Y:S01]  /*8c00*/  ISETP.NE.AND P1, PT, R0, 0x4, PT ;  /* 0x000000040000780c */ /* 0x000fe20003f25270 */
[----:B------:R-:W-:Y:S01]  /*8c10*/  USEL UR4, URZ, 0x1, UP0 ;  /* 0x00000001ff047887 */ /* 0x000fe20008000000 */
[----:B------:R-:W-:Y:S01]  /*8c20*/  SEL R3, RZ, 0x1, P0 ;  /* 0x00000001ff037807 */ /* 0x000fe20000000000 */
[----:B------:R-:W-:Y:S01]  /*8c30*/  USEL UR44, UR8, URZ, UP0 ;  /* 0x000000ff082c7287 */ /* 0x000fe20008000000 */
[----:B--2---:R-:W-:Y:S01]  /*8c40*/  SEL R2, RZ, 0x1, P1 ;  /* 0x00000001ff027807 */ /* 0x004fe20000800000 */
[----:B------:R-:W-:Y:S01]  /*8c50*/  IMAD.IADD R69, R31, 0x1, R68 ;  /* 0x000000011f457824 */ /* 0x000fe200078e0244 */
[----:B------:R-:W-:Y:S02]  /*8c60*/  LOP3.LUT R82, R82, R3, RZ, 0x3c, !PT ;  /* 0x0000000352527212 */ /* 0x000fe400078e3cff */
[----:B------:R-:W-:Y:S02]  /*8c70*/  LOP3.LUT R84, R84, UR4, RZ, 0x3c, !PT ;  /* 0x0000000454547c12 */ /* 0x000fe4000f8e3cff */
[----:B------:R-:W-:Y:S02]  /*8c80*/  @P2 R2UR UR36, R80 ;  /* 0x00000000502422ca */ /* 0x000fe400000e0000 */
[----:B------:R-:W-:Y:S02]  /*8c90*/  LOP3.LUT R83, R83, R2, RZ, 0x3c, !PT ;  /* 0x0000000253537212 */ /* 0x000fe400078e3cff */
[----:B------:R-:W-:Y:S02]  /*8ca0*/  SEL R88, R88, RZ, P0 ;  /* 0x000000ff58587207 */ /* 0x000fe40000000000 */
[----:B------:R-:W-:Y:S01]  /*8cb0*/  SEL R30, R0, RZ, P1 ;  /* 0x000000ff001e7207 */ /* 0x000fe20000800000 */
[----:B------:R-:W-:Y:S08]  /*8cc0*/  @P2 BRA `(.L_x_166) ;  /* 0xffffffe800682947 */ /* 0x000ff0000383ffff */
[----:B------:R-:W-:-:S09]  /*8cd0*/  UISETP.NE.AND UP0, UPT, UR46, URZ, UPT ;  /* 0x000000ff2e00728c */ /* 0x000fd2000bf05270 */
[----:B------:R-:W-:Y:S05]  /*8ce0*/  BRA.U !UP0, `(.L_x_167) ;  /* 0x0000000108487547 */ /* 0x000fea000b800000 */
[----:B------:R-:W2:Y:S02]  /*8cf0*/  LDCU.64 UR4, c[0x0][0x890] ;  /* 0x00011200ff0477ac */ /* 0x000ea40008000a00 */
[----:B--2---:R-:W-:-:S04]  /*8d00*/  UISETP.NE.U32.AND UP0, UPT, UR4, URZ, UPT ;  /* 0x000000ff0400728c */ /* 0x004fc8000bf05070 */
[----:B------:R-:W-:-:S09]  /*8d10*/  UISETP.NE.AND.EX UP0, UPT, UR5, URZ, UPT, UP0 ;  /* 0x000000ff0500728c */ /* 0x000fd2000bf05300 */
[----:B------:R-:W-:Y:S05]  /*8d20*/  BRA.U UP0, `(.L_x_168) ;  /* 0x00000001000c7547 */ /* 0x000fea000b800000 */
[----:B------:R-:W-:-:S13]  /*8d30*/  FSETP.NEU.AND P0, PT, R35, RZ, PT ;  /* 0x000000ff2300720b */ /* 0x000fda0003f0d000 */
[----:B------:R-:W-:Y:S05]  /*8d40*/  @!P0 EXIT ;  /* 0x000000000000894d */ /* 0x000fea0003800000 */
[----:B------:R-:W-:Y:S05]  /*8d50*/  BRA `(.L_x_167) ;  /* 0x00000000002c7947 */ /* 0x000fea0003800000 */
.L_x_168:
[----:B------:R-:W-:Y:S01]  /*8d60*/  LOP3.LUT P0, RZ, R70, 0xff, RZ, 0xc0, !PT ;  /* 0x000000ff46ff7812 */ /* 0x000fe2000780c0ff */
[----:B------:R-:W-:-:S12]  /*8d70*/  BSSY.RECONVERGENT B0, `(.L_x_167) ;  /* 0x0000009000007945 */ /* 0x000fd80003800200 */
[----:B------:R-:W-:Y:S05]  /*8d80*/  @P0 BRA `(.L_x_169) ;  /* 0x0000000000140947 */ /* 0x000fea0003800000 */
[----:B------:R-:W2:Y:S02]  /*8d90*/  LDCU.64 UR4, c[0x0][0x888] ;  /* 0x00011100ff0477ac */ /* 0x000ea40008000a00 */
[----:B--2---:R-:W-:-:S04]  /*8da0*/  ISETP.NE.U32.AND P0, PT, RZ, UR4, PT ;  /* 0x00000004ff007c0c */ /* 0x004fc8000bf05070 */
[----:B------:R-:W-:-:S13]  /*8db0*/  ISETP.NE.AND.EX P0, PT, RZ, UR5, PT, P0 ;  /* 0x00000005ff007c0c */ /* 0x000fda000bf05300 */
[----:B------:R-:W-:Y:S05]  /*8dc0*/  @!P0 EXIT ;  /* 0x000000000000894d */ /* 0x000fea0003800000 */
[----:B------:R-:W-:Y:S05]  /*8dd0*/  BRA `(.L_x_170) ;  /* 0x0000000000087947 */ /* 0x000fea0003800000 */
.L_x_169:
[----:B------:R-:W-:-:S13]  /*8de0*/  FSETP.NEU.AND P0, PT, R35, RZ, PT ;  /* 0x000000ff2300720b */ /* 0x000fda0003f0d000 */
[----:B------:R-:W-:Y:S05]  /*8df0*/  @!P0 EXIT ;  /* 0x000000000000894d */ /* 0x000fea0003800000 */
.L_x_170:
[----:B------:R-:W-:Y:S05]  /*8e00*/  BSYNC.RECONVERGENT B0 ;  /* 0x0000000000007941 */ /* 0x000fea0003800200 */
.L_x_167:
[----:B------:R-:W-:-:S04]  /*8e10*/  DEPBAR.LE SB0, 0x0 ;  /* 0x000080000000791a */ /* 0x000fc80000000000 */
[----:B------:R-:W-:Y:S05]  /*8e20*/  EXIT ;  /* 0x000000000000794d */ /* 0x000fea0003800000 */
.L_x_20:
[----:B--2---:R2:W1:Y:S02]  /*8e30*/  SYNCS.PHASECHK.TRANS64.TRYWAIT P0, [R3+URZ+0x520], R2 ;  /* 0x00052002030075a7 */ /* 0x00446400080011ff */
[----:B-1----:R-:W-:Y:S05]  /*8e40*/  @!P0 NANOSLEEP.SYNCS 0x989680 ;  /* 0x009896800000895d */ /* 0x002fea0003900000 */
[----:B------:R-:W1:Y:S02]  /*8e50*/  @!P0 SYNCS.PHASECHK.TRANS64 P0, [R3+URZ+0x520], R2 ;  /* 0x00052002030085a7 */ /* 0x000e6400080010ff */
[----:B-1----:R-:W-:Y:S05]  /*8e60*/  @!P0 BRA `(.L_x_20) ;  /* 0xfffffffc00f08947 */ /* 0x002fea000383ffff */
[----:B------:R-:W-:Y:S05]  /*8e70*/  BRA `(.L_x_171) ;  /* 0xffffff8c00f87947 */ /* 0x000fea000383ffff */
.L_x_23:
[----:B-1----:R-:W-:-:S07]  /*8e80*/  MOV R2, UR33 ;  /* 0x0000002100027c02 */ /* 0x002fce0008000f00 */
.L_x_172:
[----:B-1----:R1:W2:Y:S02]  /*8e90*/  SYNCS.PHASECHK.TRANS64.TRYWAIT P0, [R2+URZ+0x240], R5 ;  /* 0x00024005020075a7 */ /* 0x0022a400080011ff */
[----:B--2---:R-:W-:Y:S05]  /*8ea0*/  @!P0 NANOSLEEP.SYNCS 0x989680 ;  /* 0x009896800000895d */ /* 0x004fea0003900000 */
[----:B------:R-:W2:Y:S02]  /*8eb0*/  @!P0 SYNCS.PHASECHK.TRANS64 P0, [R2+URZ+0x240], R5 ;  /* 0x00024005020085a7 */ /* 0x000ea400080010ff */
[----:B--2---:R-:W-:Y:S05]  /*8ec0*/  @!P0 BRA `(.L_x_172) ;  /* 0xfffffffc00f08947 */ /* 0x004fea000383ffff */
[----:B------:R-:W-:Y:S05]  /*8ed0*/  BRA `(.L_x_22) ;  /* 0xffffff9000487947 */ /* 0x000fea000383ffff */
.L_x_29:
[----:B-1----:R-:W-:-:S07]  /*8ee0*/  MOV R2, UR17 ;  /* 0x0000001100027c02 */ /* 0x002fce0008000f00 */
.L_x_173:
[----:B-1----:R1:W2:Y:S02]  /*8ef0*/  SYNCS.PHASECHK.TRANS64.TRYWAIT P0, [R2+URZ+0x240], R5 ;  /* 0x00024005020075a7 */ /* 0x0022a400080011ff */
[----:B--2---:R-:W-:Y:S05]  /*8f00*/  @!P0 NANOSLEEP.SYNCS 0x989680 ;  /* 0x009896800000895d */ /* 0x004fea0003900000 */
[----:B------:R-:W2:Y:S02]  /*8f10*/  @!P0 SYNCS.PHASECHK.TRANS64 P0, [R2+URZ+0x240], R5 ;  /* 0x00024005020085a7 */ /* 0x000ea400080010ff */
[----:B--2---:R-:W-:Y:S05]  /*8f20*/  @!P0 BRA `(.L_x_173) ;  /* 0xfffffffc00f08947 */ /* 0x004fea000383ffff */
[----:B------:R-:W-:Y:S05]  /*8f30*/  BRA `(.L_x_28) ;  /* 0xffffff9000f07947 */ /* 0x000fea000383ffff */
.L_x_33:
[----:B-1----:R1:W2:Y:S02]  /*8f40*/  SYNCS.PHASECHK.TRANS64.TRYWAIT P0, [R2+URZ+0x4b0], R3 ;  /* 0x0004b003020075a7 */ /* 0x0022a400080011ff */
[----:B--2---:R-:W-:Y:S05]  /*8f50*/  @!P0 NANOSLEEP.SYNCS 0x989680 ;  /* 0x009896800000895d */ /* 0x004fea0003900000 */
[----:B------:R-:W2:Y:S02]  /*8f60*/  @!P0 SYNCS.PHASECHK.TRANS64 P0, [R2+URZ+0x4b0], R3 ;  /* 0x0004b003020085a7 */ /* 0x000ea400080010ff */
[----:B--2---:R-:W-:Y:S05]  /*8f70*/  @!P0 BRA `(.L_x_33) ;  /* 0xfffffffc00f08947 */ /* 0x004fea000383ffff */
[----:B------:R-:W-:Y:S05]  /*8f80*/  BRA `(.L_x_174) ;  /* 0xffffff9400807947 */ /* 0x000fea000383ffff */
.L_x_37:
[----:B----4-:R-:W-:-:S07]  /*8f90*/  MOV R0, UR5 ;  /* 0x0000000500007c02 */ /* 0x010fce0008000f00 */
.L_x_175:
[----:B-1----:R1:W2:Y:S02]  /*8fa0*/  SYNCS.PHASECHK.TRANS64.TRYWAIT P0, [R0+URZ], R3 ;  /* 0x00000003000075a7 */ /* 0x0022a400080011ff */
[----:B--2---:R-:W-:Y:S05]  /*8fb0*/  @!P0 NANOSLEEP.SYNCS 0x989680 ;  /* 0x009896800000895d */ /* 0x004fea0003900000 */
[----:B------:R-:W2:Y:S02]  /*8fc0*/  @!P0 SYNCS.PHASECHK.TRANS64 P0, [R0+URZ], R3 ;  /* 0x00000003000085a7 */ /* 0x000ea400080010ff */
[----:B--2---:R-:W-:Y:S05]  /*8fd0*/  @!P0 BRA `(.L_x_175) ;  /* 0xfffffffc00f08947 */ /* 0x004fea000383ffff */
[----:B------:R-:W-:Y:S05]  /*8fe0*/  BRA `(.L_x_176) ;  /* 0xffffff9800f07947 */ /* 0x000fea000383ffff */
.L_x_38:
[----:B----4-:R-:W-:-:S07]  /*8ff0*/  MOV R0, UR5 ;  /* 0x0000000500007c02 */ /* 0x010fce0008000f00 */
.L_x_177:
[----:B-1----:R1:W2:Y:S02]  /*9000*/  SYNCS.PHASECHK.TRANS64.TRYWAIT P0, [R0+URZ], R3 ;  /* 0x00000003000075a7 */ /* 0x0022a400080011ff */
[----:B--2---:R-:W-:Y:S05]  /*9010*/  @!P0 NANOSLEEP.SYNCS 0x989680 ;  /* 0x009896800000895d */ /* 0x004fea0003900000 */
[----:B------:R-:W2:Y:S02]  /*9020*/  @!P0 SYNCS.PHASECHK.TRANS64 P0, [R0+URZ], R3 ;  /* 0x00000003000085a7 */ /* 0x000ea400080010ff */
[----:B--2---:R-:W-:Y:S05]  /*9030*/  @!P0 BRA `(.L_x_177) ;  /* 0xfffffffc00f08947 */ /* 0x004fea000383ffff */
[----:B------:R-:W-:Y:S05]  /*9040*/  BRA `(.L_x_178) ;  /* 0xffffff9800fc7947 */ /* 0x000fea000383ffff */
.L_x_39:
[----:B----4-:R-:W-:-:S07]  /*9050*/  MOV R0, UR5 ;  /* 0x0000000500007c02 */ /* 0x010fce0008000f00 */
.L_x_179:
[----:B-1----:R1:W2:Y:S02]  /*9060*/  SYNCS.PHASECHK.TRANS64.TRYWAIT P0, [R0+URZ], R3 ;  /* 0x00000003000075a7 */ /* 0x0022a400080011ff */
[----:B--2---:R-:W-:Y:S05]  /*9070*/  @!P0 NANOSLEEP.SYNCS 0x989680 ;  /* 0x009896800000895d */ /* 0x004fea0003900000 */
[----:B------:R-:W2:Y:S02]  /*9080*/  @!P0 SYNCS.PHASECHK.TRANS64 P0, [R0+URZ], R3 ;  /* 0x00000003000085a7 */ /* 0x000ea400080010ff */
[----:B--2---:R-:W-:Y:S05]  /*9090*/  @!P0 BRA `(.L_x_179) ;  /* 0xfffffffc00f08947 */ /* 0x004fea000383ffff */
[----:B------:R-:W-:Y:S05]  /*90a0*/  BRA `(.L_x_180) ;  /* 0xffffff9c00087947 */ /* 0x000fea000383ffff */
.L_x_40:
[----:B----4-:R-:W-:-:S07]  /*90b0*/  MOV R0, UR5 ;  /* 0x0000000500007c02 */ /* 0x010fce0008000f00 */
.L_x_181:
[----:B-1----:R1:W2:Y:S02]  /*90c0*/  SYNCS.PHASECHK.TRANS64.TRYWAIT P0, [R0+URZ], R3 ;  /* 0x00000003000075a7 */ /* 0x0022a400080011ff */
[----:B--2---:R-:W-:Y:S05]  /*90d0*/  @!P0 NANOSLEEP.SYNCS 0x989680 ;  /* 0x009896800000895d */ /* 0x004fea0003900000 */
[----:B------:R-:W2:Y:S02]  /*90e0*/  @!P0 SYNCS.PHASECHK.TRANS64 P0, [R0+URZ], R3 ;  /* 0x00000003000085a7 */ /* 0x000ea400080010ff */
[----:B--2---:R-:W-:Y:S05]  /*90f0*/  @!P0 BRA `(.L_x_181) ;  /* 0xfffffffc00f08947 */ /* 0x004fea000383ffff */
[----:B------:R-:W-:Y:S05]  /*9100*/  BRA `(.L_x_182) ;  /* 0xffffff9c00147947 */ /* 0x000fea000383ffff */
.L_x_41:
[----:B----4-:R-:W-:-:S07]  /*9110*/  MOV R0, UR5 ;  /* 0x0000000500007c02 */ /* 0x010fce0008000f00 */
.L_x_183:
[----:B-1----:R1:W2:Y:S02]  /*9120*/  SYNCS.PHASECHK.TRANS64.TRYWAIT P0, [R0+URZ], R3 ;  /* 0x00000003000075a7 */ /* 0x0022a400080011ff */
[----:B--2---:R-:W-:Y:S05]  /*9130*/  @!P0 NANOSLEEP.SYNCS 0x989680 ;  /* 0x009896800000895d */ /* 0x004fea0003900000 */
[----:B------:R-:W2:Y:S02]  /*9140*/  @!P0 SYNCS.PHASECHK.TRANS64 P0, [R0+URZ], R3 ;  /* 0x00000003000085a7 */ /* 0x000ea400080010ff */
[----:B--2---:R-:W-:Y:S05]  /*9150*/  @!P0 BRA `(.L_x_183) ;  /* 0xfffffffc00f08947 */ /* 0x004fea000383ffff */
[----:B------:R-:W-:Y:S05]  /*9160*/  BRA `(.L_x_184) ;  /* 0xffffff9c00207947 */ /* 0x000fea000383ffff */
.L_x_42:
[----:B----4-:R-:W-:-:S07]  /*9170*/  MOV R0, UR5 ;  /* 0x0000000500007c02 */ /* 0x010fce0008000f00 */
.L_x_185:
[----:B-1----:R1:W2:Y:S02]  /*9180*/  SYNCS.PHASECHK.TRANS64.TRYWAIT P0, [R0+URZ], R3 ;  /* 0x00000003000075a7 */ /* 0x0022a400080011ff */
[----:B--2---:R-:W-:Y:S05]  /*9190*/  @!P0 NANOSLEEP.SYNCS 0x989680 ;  /* 0x009896800000895d */ /* 0x004fea0003900000 */
[----:B------:R-:W2:Y:S02]  /*91a0*/  @!P0 SYNCS.PHASECHK.TRANS64 P0, [R0+URZ], R3 ;  /* 0x00000003000085a7 */ /* 0x000ea400080010ff */
[----:B--2---:R-:W-:Y:S05]  /*91b0*/  @!P0 BRA `(.L_x_185) ;  /* 0xfffffffc00f08947 */ /* 0x004fea000383ffff */
[----:B------:R-:W-:Y:S05]  /*91c0*/  BRA `(.L_x_186) ;  /* 0xffffff9c002c7947 */ /* 0x000fea000383ffff */
.L_x_43:
[----:B----4-:R-:W-:-:S07]  /*91d0*/  MOV R0, UR5 ;  /* 0x0000000500007c02 */ /* 0x010fce0008000f00 */
.L_x_187:
[----:B-1----:R1:W2:Y:S02]  /*91e0*/  SYNCS.PHASECHK.TRANS64.TRYWAIT P0, [R0+URZ], R3 ;  /* 0x00000003000075a7 */ /* 0x0022a400080011ff */
[----:B--2---:R-:W-:Y:S05]  /*91f0*/  @!P0 NANOSLEEP.SYNCS 0x989680 ;  /* 0x009896800000895d */ /* 0x004fea0003900000 */
[----:B------:R-:W2:Y:S02]  /*9200*/  @!P0 SYNCS.PHASECHK.TRANS64 P0, [R0+URZ], R3 ;  /* 0x00000003000085a7 */ /* 0x000ea400080010ff */
[----:B--2---:R-:W-:Y:S05]  /*9210*/  @!P0 BRA `(.L_x_187) ;  /* 0xfffffffc00f08947 */ /* 0x004fea000383ffff */
[----:B------:R-:W-:Y:S05]  /*9220*/  BRA `(.L_x_188) ;  /* 0xffffff9c00387947 */ /* 0x000fea000383ffff */
.L_x_44:
[----:B----4-:R-:W-:-:S07]  /*9230*/  MOV R0, UR5 ;  /* 0x0000000500007c02 */ /* 0x010fce0008000f00 */
.L_x_189:
[----:B-1----:R1:W2:Y:S02]  /*9240*/  SYNCS.PHASECHK.TRANS64.TRYWAIT P0, [R0+URZ], R3 ;  /* 0x00000003000075a7 */ /* 0x0022a400080011ff */
[----:B--2---:R-:W-:Y:S05]  /*9250*/  @!P0 NANOSLEEP.SYNCS 0x989680 ;  /* 0x009896800000895d */ /* 0x004fea0003900000 */
[----:B------:R-:W2:Y:S02]  /*9260*/  @!P0 SYNCS.PHASECHK.TRANS64 P0, [R0+URZ], R3 ;  /* 0x00000003000085a7 */ /* 0x000ea400080010ff */
[----:B--2---:R-:W-:Y:S05]  /*9270*/  @!P0 BRA `(.L_x_189) ;  /* 0xfffffffc00f08947 */ /* 0x004fea000383ffff */
[----:B------:R-:W-:Y:S05]  /*9280*/  BRA `(.L_x_190) ;  /* 0xffffff9c00447947 */ /* 0x000fea000383ffff */
.L_x_45:
[----:B----4-:R-:W-:-:S07]  /*9290*/  MOV R0, UR5 ;  /* 0x0000000500007c02 */ /* 0x010fce0008000f00 */
.L_x_191:
[----:B-1----:R1:W2:Y:S02]  /*92a0*/  SYNCS.PHASECHK.TRANS64.TRYWAIT P0, [R0+URZ], R3 ;  /* 0x00000003000075a7 */ /* 0x0022a400080011ff */
[----:B--2---:R-:W-:Y:S05]  /*92b0*/  @!P0 NANOSLEEP.SYNCS 0x989680 ;  /* 0x009896800000895d */ /* 0x004fea0003900000 */
[----:B------:R-:W2:Y:S02]  /*92c0*/  @!P0 SYNCS.PHASECHK.TRANS64 P0, [R0+URZ], R3 ;  /* 0x00000003000085a7 */ /* 0x000ea400080010ff */
[----:B--2---:R-:W-:Y:S05]  /*92d0*/  @!P0 BRA `(.L_x_191) ;  /* 0xfffffffc00f08947 */ /* 0x004fea000383ffff */
[----:B------:R-:W-:Y:S05]  /*92e0*/  BRA `(.L_x_192) ;  /* 0xffffff9c00507947 */ /* 0x000fea000383ffff */
.L_x_46:
[----:B----4-:R-:W-:-:S07]  /*92f0*/  MOV R0, UR5 ;  /* 0x0000000500007c02 */ /* 0x010fce0008000f00 */
.L_x_193:
[----:B-1----:R1:W2:Y:S02]  /*9300*/  SYNCS.PHASECHK.TRANS64.TRYWAIT P0, [R0+URZ], R3 ;  /* 0x00000003000075a7 */ /* 0x0022a400080011ff */
[----:B--2---:R-:W-:Y:S05]  /*9310*/  @!P0 NANOSLEEP.SYNCS 0x989680 ;  /* 0x009896800000895d */ /* 0x004fea0003900000 */
[----:B------:R-:W2:Y:S02]  /*9320*/  @!P0 SYNCS.PHASECHK.TRANS64 P0, [R0+URZ], R3 ;  /* 0x00000003000085a7 */ /* 0x000ea400080010ff */
[----:B--2---:R-:W-:Y:S05]  /*9330*/  @!P0 BRA `(.L_x_193) ;  /* 0xfffffffc00f08947 */ /* 0x004fea000383ffff */
[----:B------:R-:W-:Y:S05]  /*9340*/  BRA `(.L_x_194) ;  /* 0xffffff9c005c7947 */ /* 0x000fea000383ffff */
.L_x_47:
[----:B----4-:R-:W-:-:S07]  /*9350*/  MOV R0, UR5 ;  /* 0x0000000500007c02 */ /* 0x010fce0008000f00 */
.L_x_195:
[----:B-1----:R1:W2:Y:S02]  /*9360*/  SYNCS.PHASECHK.TRANS64.TRYWAIT P0, [R0+URZ], R3 ;  /* 0x00000003000075a7 */ /* 0x0022a400080011ff */
[----:B--2---:R-:W-:Y:S05]  /*9370*/  @!P0 NANOSLEEP.SYNCS 0x989680 ;  /* 0x009896800000895d */ /* 0x004fea0003900000 */
[----:B------:R-:W2:Y:S02]  /*9380*/  @!P0 SYNCS.PHASECHK.TRANS64 P0, [R0+URZ], R3 ;  /* 0x00000003000085a7 */ /* 0x000ea400080010ff */
[----:B--2---:R-:W-:Y:S05]  /*9390*/  @!P0 BRA `(.L_x_195) ;  /* 0xfffffffc00f08947 */ /* 0x004fea000383ffff */
[----:B------:R-:W-:Y:S05]  /*93a0*/  BRA `(.L_x_196) ;  /* 0xffffff9c00687947 */ /* 0x000fea000383ffff */
.L_x_48:
[----:B----4-:R-:W-:-:S07]  /*93b0*/  MOV R0, UR5 ;  /* 0x0000000500007c02 */ /* 0x010fce0008000f00 */
.L_x_197:
[----:B-1----:R1:W2:Y:S02]  /*93c0*/  SYNCS.PHASECHK.TRANS64.TRYWAIT P0, [R0+URZ], R3 ;  /* 0x00000003000075a7 */ /* 0x0022a400080011ff */
[----:B--2---:R-:W-:Y:S05]  /*93d0*/  @!P0 NANOSLEEP.SYNCS 0x989680 ;  /* 0x009896800000895d */ /* 0x004fea0003900000 */
[----:B------:R-:W2:Y:S02]  /*93e0*/  @!P0 SYNCS.PHASECHK.TRANS64 P0, [R0+URZ], R3 ;  /* 0x00000003000085a7 */ /* 0x000ea400080010ff */
[----:B--2---:R-:W-:Y:S05]  /*93f0*/  @!P0 BRA `(.L_x_197) ;  /* 0xfffffffc00f08947 */ /* 0x004fea000383ffff */
[----:B------:R-:W-:Y:S05]  /*9400*/  BRA `(.L_x_198) ;  /* 0xffffff9c00747947 */ /* 0x000fea000383ffff */
.L_x_49:
[----:B----4-:R-:W-:-:S07]  /*9410*/  MOV R0, UR5 ;  /* 0x0000000500007c02 */ /* 0x010fce0008000f00 */
.L_x_199:
[----:B-1----:R1:W2:Y:S02]  /*9420*/  SYNCS.PHASECHK.TRANS64.TRYWAIT P0, [R0+URZ], R3 ;  /* 0x00000003000075a7 */ /* 0x0022a400080011ff */
[----:B--2---:R-:W-:Y:S05]  /*9430*/  @!P0 NANOSLEEP.SYNCS 0x989680 ;  /* 0x009896800000895d */ /* 0x004fea0003900000 */
[----:B------:R-:W2:Y:S02]  /*9440*/  @!P0 SYNCS.PHASECHK.TRANS64 P0, [R0+URZ], R3 ;  /* 0x00000003000085a7 */ /* 0x000ea400080010ff */
[----:B--2---:R-:W-:Y:S05]  /*9450*/  @!P0 BRA `(.L_x_199) ;  /* 0xfffffffc00f08947 */ /* 0x004fea000383ffff */
[----:B------:R-:W-:Y:S05]  /*9460*/  BRA `(.L_x_200) ;  /* 0xffffff9c00807947 */ /* 0x000fea000383ffff */
.L_x_50:
[----:B----4-:R-:W-:-:S07]  /*9470*/  MOV R0, UR5 ;  /* 0x0000000500007c02 */ /* 0x010fce0008000f00 */
.L_x_201:
[----:B-1----:R1:W2:Y:S02]  /*9480*/  SYNCS.PHASECHK.TRANS64.TRYWAIT P0, [R0+URZ], R3 ;  /* 0x00000003000075a7 */ /* 0x0022a400080011ff */
[----:B--2---:R-:W-:Y:S05]  /*9490*/  @!P0 NANOSLEEP.SYNCS 0x989680 ;  /* 0x009896800000895d */ /* 0x004fea0003900000 */
[----:B------:R-:W2:Y:S02]  /*94a0*/  @!P0 SYNCS.PHASECHK.TRANS64 P0, [R0+URZ], R3 ;  /* 0x00000003000085a7 */ /* 0x000ea400080010ff */
[----:B--2---:R-:W-:Y:S05]  /*94b0*/  @!P0 BRA `(.L_x_201) ;  /* 0xfffffffc00f08947 */ /* 0x004fea000383ffff */
[----:B------:R-:W-:Y:S05]  /*94c0*/  BRA `(.L_x_202) ;  /* 0xffffff9c008c7947 */ /* 0x000fea000383ffff */
.L_x_51:
[----:B----4-:R-:W-:-:S07]  /*94d0*/  MOV R0, UR5 ;  /* 0x0000000500007c02 */ /* 0x010fce0008000f00 */
.L_x_203:
[----:B-1----:R1:W2:Y:S02]  /*94e0*/  SYNCS.PHASECHK.TRANS64.TRYWAIT P0, [R0+URZ], R3 ;  /* 0x00000003000075a7 */ /* 0x0022a400080011ff */
[----:B--2---:R-:W-:Y:S05]  /*94f0*/  @!P0 NANOSLEEP.SYNCS 0x989680 ;  /* 0x009896800000895d */ /* 0x004fea0003900000 */
[----:B------:R-:W2:Y:S02]  /*9500*/  @!P0 SYNCS.PHASECHK.TRANS64 P0, [R0+URZ], R3 ;  /* 0x00000003000085a7 */ /* 0x000ea400080010ff */
[----:B--2---:R-:W-:Y:S05]  /*9510*/  @!P0 BRA `(.L_x_203) ;  /* 0xfffffffc00f08947 */ /* 0x004fea000383ffff */
[----:B------:R-:W-:Y:S05]  /*9520*/  BRA `(.L_x_204) ;  /* 0xffffff9c00987947 */ /* 0x000fea000383ffff */
.L_x_52:
[----:B----4-:R-:W-:-:S07]  /*9530*/  MOV R0, UR5 ;  /* 0x0000000500007c02 */ /* 0x010fce0008000f00 */
.L_x_205:
[----:B-1----:R1:W2:Y:S02]  /*9540*/  SYNCS.PHASECHK.TRANS64.TRYWAIT P0, [R0+URZ], R3 ;  /* 0x00000003000075a7 */ /* 0x0022a400080011ff */
[----:B--2---:R-:W-:Y:S05]  /*9550*/  @!P0 NANOSLEEP.SYNCS 0x989680 ;  /* 0x009896800000895d */ /* 0x004fea0003900000 */
[----:B------:R-:W2:Y:S02]  /*9560*/  @!P0 SYNCS.PHASECHK.TRANS64 P0, [R0+URZ], R3 ;  /* 0x00000003000085a7 */ /* 0x000ea400080010ff */
[----:B--2---:R-:W-:Y:S05]  /*9570*/  @!P0 BRA `(.L_x_205) ;  /* 0xfffffffc00f08947 */ /* 0x004fea000383ffff */
[----:B------:R-:W-:Y:S05]  /*9580*/  BRA `(.L_x_206) ;  /* 0xffffff9c00a47947 */ /* 0x000fea000383ffff */
.L_x_53:
[----:B----4-:R-:W-:-:S07]  /*9590*/  MOV R0, UR5 ;  /* 0x0000000500007c02 */ /* 0x010fce0008000f00 */
.L_x_207:
[----:B-1----:R1:W2:Y:S02]  /*95a0*/  SYNCS.PHASECHK.TRANS64.TRYWAIT P0, [R0+URZ], R3 ;  /* 0x00000003000075a7 */ /* 0x0022a400080011ff */
[----:B--2---:R-:W-:Y:S05]  /*95b0*/  @!P0 NANOSLEEP.SYNCS 0x989680 ;  /* 0x009896800000895d */ /* 0x004fea0003900000 */
[----:B------:R-:W2:Y:S02]  /*95c0*/  @!P0 SYNCS.PHASECHK.TRANS64 P0, [R0+URZ], R3 ;  /* 0x00000003000085a7 */ /* 0x000ea400080010ff */
[----:B--2---:R-:W-:Y:S05]  /*95d0*/  @!P0 BRA `(.L_x_207) ;  /* 0xfffffffc00f08947 */ /* 0x004fea000383ffff */
[----:B------:R-:W-:Y:S05]  /*95e0*/  BRA `(.L_x_208) ;  /* 0xffffff9c00b07947 */ /* 0x000fea000383ffff */
.L_x_54:
[----:B----4-:R-:W-:-:S07]  /*95f0*/  MOV R0, UR5 ;  /* 0x0000000500007c02 */ /* 0x010fce0008000f00 */
.L_x_209:
[----:B-1----:R1:W2:Y:S02]  /*9600*/  SYNCS.PHASECHK.TRANS64.TRYWAIT P0, [R0+URZ], R3 ;  /* 0x00000003000075a7 */ /* 0x0022a400080011ff */
[----:B--2---:R-:W-:Y:S05]  /*9610*/  @!P0 NANOSLEEP.SYNCS 0x989680 ;  /* 0x009896800000895d */ /* 0x004fea0003900000 */
[----:B------:R-:W2:Y:S02]  /*9620*/  @!P0 SYNCS.PHASECHK.TRANS64 P0, [R0+URZ], R3 ;  /* 0x00000003000085a7 */ /* 0x000ea400080010ff */
[----:B--2---:R-:W-:Y:S05]  /*9630*/  @!P0 BRA `(.L_x_209) ;  /* 0xfffffffc00f08947 */ /* 0x004fea000383ffff */
[----:B------:R-:W-:Y:S05]  /*9640*/  BRA `(.L_x_210) ;  /* 0xffffff9c00bc7947 */ /* 0x000fea000383ffff */
.L_x_55:
[----:B----4-:R-:W-:-:S07]  /*9650*/  MOV R0, UR5 ;  /* 0x0000000500007c02 */ /* 0x010fce0008000f00 */
.L_x_211:
[----:B-1----:R1:W2:Y:S02]  /*9660*/  SYNCS.PHASECHK.TRANS64.TRYWAIT P0, [R0+URZ], R3 ;  /* 0x00000003000075a7 */ /* 0x0022a400080011ff */
[----:B--2---:R-:W-:Y:S05]  /*9670*/  @!P0 NANOSLEEP.SYNCS 0x989680 ;  /* 0x009896800000895d */ /* 0x004fea0003900000 */
[----:B------:R-:W2:Y:S02]  /*9680*/  @!P0 SYNCS.PHASECHK.TRANS64 P0, [R0+URZ], R3 ;  /* 0x00000003000085a7 */ /* 0x000ea400080010ff */
[----:B--2---:R-:W-:Y:S05]  /*9690*/  @!P0 BRA `(.L_x_211) ;  /* 0xfffffffc00f08947 */ /* 0x004fea000383ffff */
[----:B------:R-:W-:Y:S05]  /*96a0*/  BRA `(.L_x_212) ;  /* 0xffffff9c00c87947 */ /* 0x000fea000383ffff */
.L_x_56:
[----:B----4-:R-:W-:-:S07]  /*96b0*/  MOV R0, UR5 ;  /* 0x0000000500007c02 */ /* 0x010fce0008000f00 */
.L_x_213:
[----:B-1----:R1:W2:Y:S02]  /*96c0*/  SYNCS.PHASECHK.TRANS64.TRYWAIT P0, [R0+URZ], R3 ;  /* 0x00000003000075a7 */ /* 0x0022a400080011ff */
[----:B--2---:R-:W-:Y:S05]  /*96d0*/  @!P0 NANOSLEEP.SYNCS 0x989680 ;  /* 0x009896800000895d */ /* 0x004fea0003900000 */
[----:B------:R-:W2:Y:S02]  /*96e0*/  @!P0 SYNCS.PHASECHK.TRANS64 P0, [R0+URZ], R3 ;  /* 0x00000003000085a7 */ /* 0x000ea400080010ff */
[----:B--2---:R-:W-:Y:S05]  /*96f0*/  @!P0 BRA `(.L_x_213) ;  /* 0xfffffffc00f08947 */ /* 0x004fea000383ffff */
[----:B------:R-:W-:Y:S05]  /*9700*/  BRA `(.L_x_214) ;  /* 0xffffff9c00d47947 */ /* 0x000fea000383ffff */
.L_x_57:
[----:B----4-:R-:W-:-:S07]  /*9710*/  MOV R0, UR5 ;  /* 0x0000000500007c02 */ /* 0x010fce0008000f00 */
.L_x_215:
[----:B-1----:R1:W2:Y:S02]  /*9720*/  SYNCS.PHASECHK.TRANS64.TRYWAIT P0, [R0+URZ], R3 ;  /* 0x00000003000075a7 */ /* 0x0022a400080011ff */
[----:B--2---:R-:W-:Y:S05]  /*9730*/  @!P0 NANOSLEEP.SYNCS 0x989680 ;  /* 0x009896800000895d */ /* 0x004fea0003900000 */
[----:B------:R-:W2:Y:S02]  /*9740*/  @!P0 SYNCS.PHASECHK.TRANS64 P0, [R0+URZ], R3 ;  /* 0x00000003000085a7 */ /* 0x000ea400080010ff */
[----:B--2---:R-:W-:Y:S05]  /*9750*/  @!P0 BRA `(.L_x_215) ;  /* 0xfffffffc00f08947 */ /* 0x004fea000383ffff */
[----:B------:R-:W-:Y:S05]  /*9760*/  BRA `(.L_x_216) ;  /* 0xffffff9c00e07947 */ /* 0x000fea000383ffff */
.L_x_58:
[----:B----4-:R-:W-:-:S07]  /*9770*/  MOV R0, UR5 ;  /* 0x0000000500007c02 */ /* 0x010fce0008000f00 */
.L_x_217:
[----:B-1----:R1:W2:Y:S02]  /*9780*/  SYNCS.PHASECHK.TRANS64.TRYWAIT P0, [R0+URZ], R3 ;  /* 0x00000003000075a7 */ /* 0x0022a400080011ff */
[----:B--2---:R-:W-:Y:S05]  /*9790*/  @!P0 NANOSLEEP.SYNCS 0x989680 ;  /* 0x009896800000895d */ /* 0x004fea0003900000 */
[----:B------:R-:W2:Y:S02]  /*97a0*/  @!P0 SYNCS.PHASECHK.TRANS64 P0, [R0+URZ], R3 ;  /* 0x00000003000085a7 */ /* 0x000ea400080010ff */
[----:B--2---:R-:W-:Y:S05]  /*97b0*/  @!P0 BRA `(.L_x_217) ;  /* 0xfffffffc00f08947 */ /* 0x004fea000383ffff */
[----:B------:R-:W-:Y:S05]  /*97c0*/  BRA `(.L_x_218) ;  /* 0xffffff9c00ec7947 */ /* 0x000fea000383ffff */
.L_x_59:
[----:B----4-:R-:W-:-:S07]  /*97d0*/  MOV R0, UR5 ;  /* 0x0000000500007c02 */ /* 0x010fce0008000f00 */
.L_x_219:
[----:B-1----:R1:W2:Y:S02]  /*97e0*/  SYNCS.PHASECHK.TRANS64.TRYWAIT P0, [R0+URZ], R3 ;  /* 0x00000003000075a7 */ /* 0x0022a400080011ff */
[----:B--2---:R-:W-:Y:S05]  /*97f0*/  @!P0 NANOSLEEP.SYNCS 0x989680 ;  /* 0x009896800000895d */ /* 0x004fea0003900000 */
[----:B------:R-:W2:Y:S02]  /*9800*/  @!P0 SYNCS.PHASECHK.TRANS64 P0, [R0+URZ], R3 ;  /* 0x00000003000085a7 */ /* 0x000ea400080010ff */
[----:B--2---:R-:W-:Y:S05]  /*9810*/  @!P0 BRA `(.L_x_219) ;  /* 0xfffffffc00f08947 */ /* 0x004fea000383ffff */
[----:B------:R-:W-:Y:S05]  /*9820*/  BRA `(.L_x_220) ;  /* 0xffffff9c00f87947 */ /* 0x000fea000383ffff */
.L_x_60:
[----:B----4-:R-:W-:-:S07]  /*9830*/  MOV R0, UR5 ;  /* 0x0000000500007c02 */ /* 0x010fce0008000f00 */
.L_x_221:
[----:B-1----:R1:W2:Y:S02]  /*9840*/  SYNCS.PHASECHK.TRANS64.TRYWAIT P0, [R0+URZ], R3 ;  /* 0x00000003000075a7 */ /* 0x0022a400080011ff */
[----:B--2---:R-:W-:Y:S05]  /*9850*/  @!P0 NANOSLEEP.SYNCS 0x989680 ;  /* 0x009896800000895d */ /* 0x004fea0003900000 */
[----:B------:R-:W2:Y:S02]  /*9860*/  @!P0 SYNCS.PHASECHK.TRANS64 P0, [R0+URZ], R3 ;  /* 0x00000003000085a7 */ /* 0x000ea400080010ff */
[----:B--2---:R-:W-:Y:S05]  /*9870*/  @!P0 BRA `(.L_x_221) ;  /* 0xfffffffc00f08947 */ /* 0x004fea000383ffff */
[----:B------:R-:W-:Y:S05]  /*9880*/  BRA `(.L_x_222) ;  /* 0xffffffa000047947 */ /* 0x000fea000383ffff */
.L_x_61:
[----:B----4-:R-:W-:-:S07]  /*9890*/  MOV R0, UR5 ;  /* 0x0000000500007c02 */ /* 0x010fce0008000f00 */
.L_x_223:
[----:B-1----:R1:W2:Y:S02]  /*98a0*/  SYNCS.PHASECHK.TRANS64.TRYWAIT P0, [R0+URZ], R3 ;  /* 0x00000003000075a7 */ /* 0x0022a400080011ff */
[----:B--2---:R-:W-:Y:S05]  /*98b0*/  @!P0 NANOSLEEP.SYNCS 0x989680 ;  /* 0x009896800000895d */ /* 0x004fea0003900000 */
[----:B------:R-:W2:Y:S02]  /*98c0*/  @!P0 SYNCS.PHASECHK.TRANS64 P0, [R0+URZ], R3 ;  /* 0x00000003000085a7 */ /* 0x000ea400080010ff */
[----:B--2---:R-:W-:Y:S05]  /*98d0*/  @!P0 BRA `(.L_x_223) ;  /* 0xfffffffc00f08947 */ /* 0x004fea000383ffff */
[----:B------:R-:W-:Y:S05]  /*98e0*/  BRA `(.L_x_224) ;  /* 0xffffffa000107947 */ /* 0x000fea000383ffff */
.L_x_62:
[----:B----4-:R-:W-:-:S07]  /*98f0*/  MOV R0, UR5 ;  /* 0x0000000500007c02 */ /* 0x010fce0008000f00 */
.L_x_225:
[----:B-1----:R1:W2:Y:S02]  /*9900*/  SYNCS.PHASECHK.TRANS64.TRYWAIT P0, [R0+URZ], R3 ;  /* 0x00000003000075a7 */ /* 0x0022a400080011ff */
[----:B--2---:R-:W-:Y:S05]  /*9910*/  @!P0 NANOSLEEP.SYNCS 0x989680 ;  /* 0x009896800000895d */ /* 0x004fea0003900000 */
[----:B------:R-:W2:Y:S02]  /*9920*/  @!P0 SYNCS.PHASECHK.TRANS64 P0, [R0+URZ], R3 ;  /* 0x00000003000085a7 */ /* 0x000ea400080010ff */
[----:B--2---:R-:W-:Y:S05]  /*9930*/  @!P0 BRA `(.L_x_225) ;  /* 0xfffffffc00f08947 */ /* 0x004fea000383ffff */
[----:B------:R-:W-:Y:S05]  /*9940*/  BRA `(.L_x_226) ;  /* 0xffffffa0001c7947 */ /* 0x000fea000383ffff */
.L_x_63:
[----:B----4-:R-:W-:-:S07]  /*9950*/  MOV R0, UR5 ;  /* 0x0000000500007c02 */ /* 0x010fce0008000f00 */
.L_x_227:
[----:B-1----:R1:W2:Y:S02]  /*9960*/  SYNCS.PHASECHK.TRANS64.TRYWAIT P0, [R0+URZ], R3 ;  /* 0x00000003000075a7 */ /* 0x0022a400080011ff */
[----:B--2---:R-:W-:Y:S05]  /*9970*/  @!P0 NANOSLEEP.SYNCS 0x989680 ;  /* 0x009896800000895d */ /* 0x004fea0003900000 */
[----:B------:R-:W2:Y:S02]  /*9980*/  @!P0 SYNCS.PHASECHK.TRANS64 P0, [R0+URZ], R3 ;  /* 0x00000003000085a7 */ /* 0x000ea400080010ff */
[----:B--2---:R-:W-:Y:S05]  /*9990*/  @!P0 BRA `(.L_x_227) ;  /* 0xfffffffc00f08947 */ /* 0x004fea000383ffff */
[----:B------:R-:W-:Y:S05]  /*99a0*/  BRA `(.L_x_228) ;  /* 0xffffffa000287947 */ /* 0x000fea000383ffff */
.L_x_64:
[----:B----4-:R-:W-:-:S07]  /*99b0*/  MOV R0, UR5 ;  /* 0x0000000500007c02 */ /* 0x010fce0008000f00 */
.L_x_229:
[----:B-1----:R1:W2:Y:S02]  /*99c0*/  SYNCS.PHASECHK.TRANS64.TRYWAIT P0, [R0+URZ], R3 ;  /* 0x00000003000075a7 */ /* 0x0022a400080011ff */
[----:B--2---:R-:W-:Y:S05]  /*99d0*/  @!P0 NANOSLEEP.SYNCS 0x989680 ;  /* 0x009896800000895d */ /* 0x004fea0003900000 */
[----:B------:R-:W2:Y:S02]  /*99e0*/  @!P0 SYNCS.PHASECHK.TRANS64 P0, [R0+URZ], R3 ;  /* 0x00000003000085a7 */ /* 0x000ea400080010ff */
[----:B--2---:R-:W-:Y:S05]  /*99f0*/  @!P0 BRA `(.L_x_229) ;  /* 0xfffffffc00f08947 */ /* 0x004fea000383ffff */
[----:B------:R-:W-:Y:S05]  /*9a00*/  BRA `(.L_x_230) ;  /* 0xffffffa000347947 */ /* 0x000fea000383ffff */
.L_x_65:
[----:B----4-:R-:W-:-:S07]  /*9a10*/  MOV R0, UR5 ;  /* 0x0000000500007c02 */ /* 0x010fce0008000f00 */
.L_x_231:
[----:B-1----:R1:W2:Y:S02]  /*9a20*/  SYNCS.PHASECHK.TRANS64.TRYWAIT P0, [R0+URZ], R3 ;  /* 0x00000003000075a7 */ /* 0x0022a400080011ff */
[----:B--2---:R-:W-:Y:S05]  /*9a30*/  @!P0 NANOSLEEP.SYNCS 0x989680 ;  /* 0x009896800000895d */ /* 0x004fea0003900000 */
[----:B------:R-:W2:Y:S02]  /*9a40*/  @!P0 SYNCS.PHASECHK.TRANS64 P0, [R0+URZ], R3 ;  /* 0x00000003000085a7 */ /* 0x000ea400080010ff */
[----:B--2---:R-:W-:Y:S05]  /*9a50*/  @!P0 BRA `(.L_x_231) ;  /* 0xfffffffc00f08947 */ /* 0x004fea000383ffff */
[----:B------:R-:W-:Y:S05]  /*9a60*/  BRA `(.L_x_232) ;  /* 0xffffffa000407947 */ /* 0x000fea000383ffff */
.L_x_66:
[----:B----4-:R-:W-:-:S07]  /*9a70*/  MOV R0, UR5 ;  /* 0x0000000500007c02 */ /* 0x010fce0008000f00 */
.L_x_233:
[----:B-1----:R1:W2:Y:S02]  /*9a80*/  SYNCS.PHASECHK.TRANS64.TRYWAIT P0, [R0+URZ], R3 ;  /* 0x00000003000075a7 */ /* 0x0022a400080011ff */
[----:B--2---:R-:W-:Y:S05]  /*9a90*/  @!P0 NANOSLEEP.SYNCS 0x989680 ;  /* 0x009896800000895d */ /* 0x004fea0003900000 */
[----:B------:R-:W2:Y:S02]  /*9aa0*/  @!P0 SYNCS.PHASECHK.TRANS64 P0, [R0+URZ], R3 ;  /* 0x00000003000085a7 */ /* 0x000ea400080010ff */
[----:B--2---:R-:W-:Y:S05]  /*9ab0*/  @!P0 BRA `(.L_x_233) ;  /* 0xfffffffc00f08947 */ /* 0x004fea000383ffff */
[----:B------:R-:W-:Y:S05]  /*9ac0*/  BRA `(.L_x_234) ;  /* 0xffffffa0004c7947 */ /* 0x000fea000383ffff */
.L_x_67:
[----:B----4-:R-:W-:-:S07]  /*9ad0*/  MOV R0, UR5 ;  /* 0x0000000500007c02 */ /* 0x010fce0008000f00 */
.L_x_235:
[----:B-1----:R1:W2:Y:S02]  /*9ae0*/  SYNCS.PHASECHK.TRANS64.TRYWAIT P0, [R0+URZ], R3 ;  /* 0x00000003000075a7 */ /* 0x0022a400080011ff */
[----:B--2---:R-:W-:Y:S05]  /*9af0*/  @!P0 NANOSLEEP.SYNCS 0x989680 ;  /* 0x009896800000895d */ /* 0x004fea0003900000 */
[----:B------:R-:W2:Y:S02]  /*9b00*/  @!P0 SYNCS.PHASECHK.TRANS64 P0, [R0+URZ], R3 ;  /* 0x00000003000085a7 */ /* 0x000ea400080010ff */
[----:B--2---:R-:W-:Y:S05]  /*9b10*/  @!P0 BRA `(.L_x_235) ;  /* 0xfffffffc00f08947 */ /* 0x004fea000383ffff */
[----:B------:R-:W-:Y:S05]  /*9b20*/  BRA `(.L_x_236) ;  /* 0xffffffa000587947 */ /* 0x000fea000383ffff */
.L_x_68:
[----:B----4-:R-:W-:-:S07]  /*9b30*/  MOV R0, UR5 ;  /* 0x0000000500007c02 */ /* 0x010fce0008000f00 */
.L_x_237:
[----:B-1----:R1:W2:Y:S02]  /*9b40*/  SYNCS.PHASECHK.TRANS64.TRYWAIT P0, [R0+URZ], R3 ;  /* 0x00000003000075a7 */ /* 0x0022a400080011ff */
[----:B--2---:R-:W-:Y:S05]  /*9b50*/  @!P0 NANOSLEEP.SYNCS 0x989680 ;  /* 0x009896800000895d */ /* 0x004fea0003900000 */
[----:B------:R-:W2:Y:S02]  /*9b60*/  @!P0 SYNCS.PHASECHK.TRANS64 P0, [R0+URZ], R3 ;  /* 0x00000003000085a7 */ /* 0x000ea400080010ff */
[----:B--2---:R-:W-:Y:S05]  /*9b70*/  @!P0 BRA `(.L_x_237) ;  /* 0xfffffffc00f08947 */ /* 0x004fea000383ffff */
[----:B------:R-:W-:Y:S05]  /*9b80*/  BRA `(.L_x_238) ;  /* 0xffffffa000647947 */ /* 0x000fea000383ffff */
.L_x_69:
[----:B----4-:R-:W-:-:S07]  /*9b90*/  MOV R0, UR5 ;  /* 0x0000000500007c02 */ /* 0x010fce0008000f00 */
.L_x_239:
[----:B-1----:R1:W2:Y:S02]  /*9ba0*/  SYNCS.PHASECHK.TRANS64.TRYWAIT P0, [R0+URZ], R3 ;  /* 0x00000003000075a7 */ /* 0x0022a400080011ff */
[----:B--2---:R-:W-:Y:S05]  /*9bb0*/  @!P0 NANOSLEEP.SYNCS 0x989680 ;  /* 0x009896800000895d */ /* 0x004fea0003900000 */
[----:B------:R-:W2:Y:S02]  /*9bc0*/  @!P0 SYNCS.PHASECHK.TRANS64 P0, [R0+URZ], R3 ;  /* 0x00000003000085a7 */ /* 0x000ea400080010ff */
[----:B--2---:R-:W-:Y:S05]  /*9bd0*/  @!P0 BRA `(.L_x_239) ;  /* 0xfffffffc00f08947 */ /* 0x004fea000383ffff */
[----:B------:R-:W-:Y:S05]  /*9be0*/  BRA `(.L_x_240) ;  /* 0xffffffa000707947 */ /* 0x000fea000383ffff */
.L_x_70:
[----:B----4-:R-:W-:-:S07]  /*9bf0*/  MOV R0, UR5 ;  /* 0x0000000500007c02 */ /* 0x010fce0008000f00 */
.L_x_241:
[----:B-1----:R1:W2:Y:S02]  /*9c00*/  SYNCS.PHASECHK.TRANS64.TRYWAIT P0, [R0+URZ], R3 ;  /* 0x00000003000075a7 */ /* 0x0022a400080011ff */
[----:B--2---:R-:W-:Y:S05]  /*9c10*/  @!P0 NANOSLEEP.SYNCS 0x989680 ;  /* 0x009896800000895d */ /* 0x004fea0003900000 */
[----:B------:R-:W2:Y:S02]  /*9c20*/  @!P0 SYNCS.PHASECHK.TRANS64 P0, [R0+URZ], R3 ;  /* 0x00000003000085a7 */ /* 0x000ea400080010ff */
[----:B--2---:R-:W-:Y:S05]  /*9c30*/  @!P0 BRA `(.L_x_241) ;  /* 0xfffffffc00f08947 */ /* 0x004fea000383ffff */
[----:B------:R-:W-:Y:S05]  /*9c40*/  BRA `(.L_x_242) ;  /* 0xffffffa0007c7947 */ /* 0x000fea000383ffff */
.L_x_71:
[----:B----4-:R-:W-:-:S07]  /*9c50*/  MOV R0, UR5 ;  /* 0x0000000500007c02 */ /* 0x010fce0008000f00 */
.L_x_243:
[----:B-1----:R1:W2:Y:S02]  /*9c60*/  SYNCS.PHASECHK.TRANS64.TRYWAIT P0, [R0+URZ], R3 ;  /* 0x00000003000075a7 */ /* 0x0022a400080011ff */
[----:B--2---:R-:W-:Y:S05]  /*9c70*/  @!P0 NANOSLEEP.SYNCS 0x989680 ;  /* 0x009896800000895d */ /* 0x004fea0003900000 */
[----:B------:R-:W2:Y:S02]  /*9c80*/  @!P0 SYNCS.PHASECHK.TRANS64 P0, [R0+URZ], R3 ;  /* 0x00000003000085a7 */ /* 0x000ea400080010ff */
[----:B--2---:R-:W-:Y:S05]  /*9c90*/  @!P0 BRA `(.L_x_243) ;  /* 0xfffffffc00f08947 */ /* 0x004fea000383ffff */
[----:B------:R-:W-:Y:S05]  /*9ca0*/  BRA `(.L_x_244) ;  /* 0xffffffa000887947 */ /* 0x000fea000383ffff */
.L_x_72:
[----:B----4-:R-:W-:-:S07]  /*9cb0*/  MOV R0, UR5 ;  /* 0x0000000500007c02 */ /* 0x010fce0008000f00 */
.L_x_245:
[----:B-1----:R1:W2:Y:S02]  /*9cc0*/  SYNCS.PHASECHK.TRANS64.TRYWAIT P0, [R0+URZ], R3 ;  /* 0x00000003000075a7 */ /* 0x0022a400080011ff */
[----:B--2---:R-:W-:Y:S05]  /*9cd0*/  @!P0 NANOSLEEP.SYNCS 0x989680 ;  /* 0x009896800000895d */ /* 0x004fea0003900000 */
[----:B------:R-:W2:Y:S02]  /*9ce0*/  @!P0 SYNCS.PHASECHK.TRANS64 P0, [R0+URZ], R3 ;  /* 0x00000003000085a7 */ /* 0x000ea400080010ff */
[----:B--2---:R-:W-:Y:S05]  /*9cf0*/  @!P0 BRA `(.L_x_245) ;  /* 0xfffffffc00f08947 */ /* 0x004fea000383ffff */
[----:B------:R-:W-:Y:S05]  /*9d00*/  BRA `(.L_x_246) ;  /* 0xffffffa000947947 */ /* 0x000fea000383ffff */
.L_x_73:
[----:B----4-:R-:W-:-:S07]  /*9d10*/  MOV R0, UR5 ;  /* 0x0000000500007c02 */ /* 0x010fce0008000f00 */
.L_x_247:
[----:B-1----:R1:W2:Y:S02]  /*9d20*/  SYNCS.PHASECHK.TRANS64.TRYWAIT P0, [R0+URZ], R3 ;  /* 0x00000003000075a7 */ /* 0x0022a400080011ff */
[----:B--2---:R-:W-:Y:S05]  /*9d30*/  @!P0 NANOSLEEP.SYNCS 0x989680 ;  /* 0x009896800000895d */ /* 0x004fea0003900000 */
[----:B------:R-:W2:Y:S02]  /*9d40*/  @!P0 SYNCS.PHASECHK.TRANS64 P0, [R0+URZ], R3 ;  /* 0x00000003000085a7 */ /* 0x000ea400080010ff */
[----:B--2---:R-:W-:Y:S05]  /*9d50*/  @!P0 BRA `(.L_x_247) ;  /* 0xfffffffc00f08947 */ /* 0x004fea000383ffff */
[----:B------:R-:W-:Y:S05]  /*9d60*/  BRA `(.L_x_248) ;  /* 0xffffffa000a07947 */ /* 0x000fea000383ffff */
.L_x_74:
[----:B----4-:R-:W-:-:S07]  /*9d70*/  MOV R0, UR5 ;  /* 0x0000000500007c02 */ /* 0x010fce0008000f00 */
.L_x_249:
[----:B-1----:R1:W2:Y:S02]  /*9d80*/  SYNCS.PHASECHK.TRANS64.TRYWAIT P0, [R0+URZ], R3 ;  /* 0x00000003000075a7 */ /* 0x0022a400080011ff */
[----:B--2---:R-:W-:Y:S05]  /*9d90*/  @!P0 NANOSLEEP.SYNCS 0x989680 ;  /* 0x009896800000895d */ /* 0x004fea0003900000 */
[----:B------:R-:W2:Y:S02]  /*9da0*/  @!P0 SYNCS.PHASECHK.TRANS64 P0, [R0+URZ], R3 ;  /* 0x00000003000085a7 */ /* 0x000ea400080010ff */
[----:B--2---:R-:W-:Y:S05]  /*9db0*/  @!P0 BRA `(.L_x_249) ;  /* 0xfffffffc00f08947 */ /* 0x004fea000383ffff */
[----:B------:R-:W-:Y:S05]  /*9dc0*/  BRA `(.L_x_250) ;  /* 0xffffffa000ac7947 */ /* 0x000fea000383ffff */
.L_x_75:
[----:B----4-:R-:W-:-:S07]  /*9dd0*/  MOV R0, UR5 ;  /* 0x0000000500007c02 */ /* 0x010fce0008000f00 */
.L_x_251:
[----:B-1----:R1:W2:Y:S02]  /*9de0*/  SYNCS.PHASECHK.TRANS64.TRYWAIT P0, [R0+URZ], R3 ;  /* 0x00000003000075a7 */ /* 0x0022a400080011ff */
[----:B--2---:R-:W-:Y:S05]  /*9df0*/  @!P0 NANOSLEEP.SYNCS 0x989680 ;  /* 0x009896800000895d */ /* 0x004fea0003900000 */
[----:B------:R-:W2:Y:S02]  /*9e00*/  @!P0 SYNCS.PHASECHK.TRANS64 P0, [R0+URZ], R3 ;  /* 0x00000003000085a7 */ /* 0x000ea400080010ff */
[----:B--2---:R-:W-:Y:S05]  /*9e10*/  @!P0 BRA `(.L_x_251) ;  /* 0xfffffffc00f08947 */ /* 0x004fea000383ffff */
[----:B------:R-:W-:Y:S05]  /*9e20*/  BRA `(.L_x_252) ;  /* 0xffffffa000b87947 */ /* 0x000fea000383ffff */
.L_x_76:
[----:B----4-:R-:W-:-:S07]  /*9e30*/  MOV R0, UR5 ;  /* 0x0000000500007c02 */ /* 0x010fce0008000f00 */
.L_x_253:
[----:B-1----:R1:W2:Y:S02]  /*9e40*/  SYNCS.PHASECHK.TRANS64.TRYWAIT P0, [R0+URZ], R3 ;  /* 0x00000003000075a7 */ /* 0x0022a400080011ff */
[----:B--2---:R-:W-:Y:S05]  /*9e50*/  @!P0 NANOSLEEP.SYNCS 0x989680 ;  /* 0x009896800000895d */ /* 0x004fea0003900000 */
[----:B------:R-:W2:Y:S02]  /*9e60*/  @!P0 SYNCS.PHASECHK.TRANS64 P0, [R0+URZ], R3 ;  /* 0x00000003000085a7 */ /* 0x000ea400080010ff */
[----:B--2---:R-:W-:Y:S05]  /*9e70*/  @!P0 BRA `(.L_x_253) ;  /* 0xfffffffc00f08947 */ /* 0x004fea000383ffff */
[----:B------:R-:W-:Y:S05]  /*9e80*/  BRA `(.L_x_254) ;  /* 0xffffffa000c47947 */ /* 0x000fea000383ffff */
.L_x_77:
[----:B----4-:R-:W-:-:S07]  /*9e90*/  MOV R0, UR5 ;  /* 0x0000000500007c02 */ /* 0x010fce0008000f00 */
.L_x_255:
[----:B-1----:R1:W2:Y:S02]  /*9ea0*/  SYNCS.PHASECHK.TRANS64.TRYWAIT P0, [R0+URZ], R3 ;  /* 0x00000003000075a7 */ /* 0x0022a400080011ff */
[----:B--2---:R-:W-:Y:S05]  /*9eb0*/  @!P0 NANOSLEEP.SYNCS 0x989680 ;  /* 0x009896800000895d */ /* 0x004fea0003900000 */
[----:B------:R-:W2:Y:S02]  /*9ec0*/  @!P0 SYNCS.PHASECHK.TRANS64 P0, [R0+URZ], R3 ;  /* 0x00000003000085a7 */ /* 0x000ea400080010ff */
[----:B--2---:R-:W-:Y:S05]  /*9ed0*/  @!P0 BRA `(.L_x_255) ;  /* 0xfffffffc00f08947 */ /* 0x004fea000383ffff */
[----:B------:R-:W-:Y:S05]  /*9ee0*/  BRA `(.L_x_256) ;  /* 0xffffffa000d07947 */ /* 0x000fea000383ffff */
.L_x_78:
[----:B----4-:R-:W-:-:S07]  /*9ef0*/  MOV R0, UR5 ;  /* 0x0000000500007c02 */ /* 0x010fce0008000f00 */
.L_x_257:
[----:B-1----:R1:W2:Y:S02]  /*9f00*/  SYNCS.PHASECHK.TRANS64.TRYWAIT P0, [R0+URZ], R3 ;  /* 0x00000003000075a7 */ /* 0x0022a400080011ff */
[----:B--2---:R-:W-:Y:S05]  /*9f10*/  @!P0 NANOSLEEP.SYNCS 0x989680 ;  /* 0x009896800000895d */ /* 0x004fea0003900000 */
[----:B------:R-:W2:Y:S02]  /*9f20*/  @!P0 SYNCS.PHASECHK.TRANS64 P0, [R0+URZ], R3 ;  /* 0x00000003000085a7 */ /* 0x000ea400080010ff */
[----:B--2---:R-:W-:Y:S05]  /*9f30*/  @!P0 BRA `(.L_x_257) ;  /* 0xfffffffc00f08947 */ /* 0x004fea000383ffff */
[----:B------:R-:W-:Y:S05]  /*9f40*/  BRA `(.L_x_258) ;  /* 0xffffffa000dc7947 */ /* 0x000fea000383ffff */
.L_x_79:
[----:B----4-:R-:W-:-:S07]  /*9f50*/  MOV R0, UR5 ;  /* 0x0000000500007c02 */ /* 0x010fce0008000f00 */
.L_x_259:
[----:B-1----:R1:W2:Y:S02]  /*9f60*/  SYNCS.PHASECHK.TRANS64.TRYWAIT P0, [R0+URZ], R3 ;  /* 0x00000003000075a7 */ /* 0x0022a400080011ff */
[----:B--2---:R-:W-:Y:S05]  /*9f70*/  @!P0 NANOSLEEP.SYNCS 0x989680 ;  /* 0x009896800000895d */ /* 0x004fea0003900000 */
[----:B------:R-:W2:Y:S02]  /*9f80*/  @!P0 SYNCS.PHASECHK.TRANS64 P0, [R0+URZ], R3 ;  /* 0x00000003000085a7 */ /* 0x000ea400080010ff */
[----:B--2---:R-:W-:Y:S05]  /*9f90*/  @!P0 BRA `(.L_x_259) ;  /* 0xfffffffc00f08947 */ /* 0x004fea000383ffff */
[----:B------:R-:W-:Y:S05]  /*9fa0*/  BRA `(.L_x_260) ;  /* 0xffffffa000e87947 */ /* 0x000fea000383ffff */
.L_x_80:
[----:B----4-:R-:W-:-:S07]  /*9fb0*/  MOV R0, UR5 ;  /* 0x0000000500007c02 */ /* 0x010fce0008000f00 */
.L_x_261:
[----:B-1----:R1:W2:Y:S02]  /*9fc0*/  SYNCS.PHASECHK.TRANS64.TRYWAIT P0, [R0+URZ], R3 ;  /* 0x00000003000075a7 */ /* 0x0022a400080011ff */
[----:B--2---:R-:W-:Y:S05]  /*9fd0*/  @!P0 NANOSLEEP.SYNCS 0x989680 ;  /* 0x009896800000895d */ /* 0x004fea0003900000 */
[----:B------:R-:W2:Y:S02]  /*9fe0*/  @!P0 SYNCS.PHASECHK.TRANS64 P0, [R0+URZ], R3 ;  /* 0x00000003000085a7 */ /* 0x000ea400080010ff */
[----:B--2---:R-:W-:Y:S05]  /*9ff0*/  @!P0 BRA `(.L_x_261) ;  /* 0xfffffffc00f08947 */ /* 0x004fea000383ffff */
[----:B------:R-:W-:Y:S05]  /*a000*/  BRA `(.L_x_262) ;  /* 0xffffffa000f47947 */ /* 0x000fea000383ffff */
.L_x_81:
[----:B----4-:R-:W-:-:S07]  /*a010*/  MOV R0, UR5 ;  /* 0x0000000500007c02 */ /* 0x010fce0008000f00 */
.L_x_263:
[----:B-1----:R1:W2:Y:S02]  /*a020*/  SYNCS.PHASECHK.TRANS64.TRYWAIT P0, [R0+URZ], R3 ;  /* 0x00000003000075a7 */ /* 0x0022a400080011ff */
[----:B--2---:R-:W-:Y:S05]  /*a030*/  @!P0 NANOSLEEP.SYNCS 0x989680 ;  /* 0x009896800000895d */ /* 0x004fea0003900000 */
[----:B------:R-:W2:Y:S02]  /*a040*/  @!P0 SYNCS.PHASECHK.TRANS64 P0, [R0+URZ], R3 ;  /* 0x00000003000085a7 */ /* 0x000ea400080010ff */
[----:B--2---:R-:W-:Y:S05]  /*a050*/  @!P0 BRA `(.L_x_263) ;  /* 0xfffffffc00f08947 */ /* 0x004fea000383ffff */
[----:B------:R-:W-:Y:S05]  /*a060*/  BRA `(.L_x_264) ;  /* 0xffffffa400007947 */ /* 0x000fea000383ffff */
.L_x_82:
[----:B----4-:R-:W-:-:S07]  /*a070*/  MOV R0, UR5 ;  /* 0x0000000500007c02 */ /* 0x010fce0008000f00 */
.L_x_265:
[----:B-1----:R1:W2:Y:S02]  /*a080*/  SYNCS.PHASECHK.TRANS64.TRYWAIT P0, [R0+URZ], R3 ;  /* 0x00000003000075a7 */ /* 0x0022a400080011ff */
[----:B--2---:R-:W-:Y:S05]  /*a090*/  @!P0 NANOSLEEP.SYNCS 0x989680 ;  /* 0x009896800000895d */ /* 0x004fea0003900000 */
[----:B------:R-:W2:Y:S02]  /*a0a0*/  @!P0 SYNCS.PHASECHK.TRANS64 P0, [R0+URZ], R3 ;  /* 0x00000003000085a7 */ /* 0x000ea400080010ff */
[----:B--2---:R-:W-:Y:S05]  /*a0b0*/  @!P0 BRA `(.L_x_265) ;  /* 0xfffffffc00f08947 */ /* 0x004fea000383ffff */
[----:B------:R-:W-:Y:S05]  /*a0c0*/  BRA `(.L_x_266) ;  /* 0xffffffa4000c7947 */ /* 0x000fea000383ffff */
.L_x_83:
[----:B----4-:R-:W-:-:S07]  /*a0d0*/  MOV R0, UR5 ;  /* 0x0000000500007c02 */ /* 0x010fce0008000f00 */
.L_x_267:
[----:B-1----:R1:W2:Y:S02]  /*a0e0*/  SYNCS.PHASECHK.TRANS64.TRYWAIT P0, [R0+URZ], R3 ;  /* 0x00000003000075a7 */ /* 0x0022a400080011ff */
[----:B--2---:R-:W-:Y:S05]  /*a0f0*/  @!P0 NANOSLEEP.SYNCS 0x989680 ;  /* 0x009896800000895d */ /* 0x004fea0003900000 */
[----:B------:R-:W2:Y:S02]  /*a100*/  @!P0 SYNCS.PHASECHK.TRANS64 P0, [R0+URZ], R3 ;  /* 0x00000003000085a7 */ /* 0x000ea400080010ff */
[----:B--2---:R-:W-:Y:S05]  /*a110*/  @!P0 BRA `(.L_x_267) ;  /* 0xfffffffc00f08947 */ /* 0x004fea000383ffff */
[----:B------:R-:W-:Y:S05]  /*a120*/  BRA `(.L_x_268) ;  /* 0xffffffa400187947 */ /* 0x000fea000383ffff */
.L_x_84:
[----:B----4-:R-:W-:-:S07]  /*a130*/  MOV R0, UR5 ;  /* 0x0000000500007c02 */ /* 0x010fce0008000f00 */
.L_x_269:
[----:B-1----:R1:W2:Y:S02]  /*a140*/  SYNCS.PHASECHK.TRANS64.TRYWAIT P0, [R0+URZ], R3 ;  /* 0x00000003000075a7 */ /* 0x0022a400080011ff */
[----:B--2---:R-:W-:Y:S05]  /*a150*/  @!P0 NANOSLEEP.SYNCS 0x989680 ;  /* 0x009896800000895d */ /* 0x004fea0003900000 */
[----:B------:R-:W2:Y:S02]  /*a160*/  @!P0 SYNCS.PHASECHK.TRANS64 P0, [R0+URZ], R3 ;  /* 0x00000003000085a7 */ /* 0x000ea400080010ff */
[----:B--2---:R-:W-:Y:S05]  /*a170*/  @!P0 BRA `(.L_x_269) ;  /* 0xfffffffc00f08947 */ /* 0x004fea000383ffff */
[----:B------:R-:W-:Y:S05]  /*a180*/  BRA `(.L_x_270) ;  /* 0xffffffa400247947 */ /* 0x000fea000383ffff */
.L_x_85:
[----:B----4-:R-:W-:-:S07]  /*a190*/  MOV R0, UR5 ;  /* 0x0000000500007c02 */ /* 0x010fce0008000f00 */
.L_x_271:
[----:B-1----:R1:W2:Y:S02]  /*a1a0*/  SYNCS.PHASECHK.TRANS64.TRYWAIT P0, [R0+URZ], R3 ;  /* 0x00000003000075a7 */ /* 0x0022a400080011ff */
[----:B--2---:R-:W-:Y:S05]  /*a1b0*/  @!P0 NANOSLEEP.SYNCS 0x989680 ;  /* 0x009896800000895d */ /* 0x004fea0003900000 */
[----:B------:R-:W2:Y:S02]  /*a1c0*/  @!P0 SYNCS.PHASECHK.TRANS64 P0, [R0+URZ], R3 ;  /* 0x00000003000085a7 */ /* 0x000ea400080010ff */
[----:B--2---:R-:W-:Y:S05]  /*a1d0*/  @!P0 BRA `(.L_x_271) ;  /* 0xfffffffc00f08947 */ /* 0x004fea000383ffff */
[----:B------:R-:W-:Y:S05]  /*a1e0*/  BRA `(.L_x_272) ;  /* 0xffffffa400307947 */ /* 0x000fea000383ffff */
.L_x_86:
[----:B----4-:R-:W-:-:S07]  /*a1f0*/  MOV R0, UR5 ;  /* 0x0000000500007c02 */ /* 0x010fce0008000f00 */
.L_x_273:
[----:B-1----:R1:W2:Y:S02]  /*a200*/  SYNCS.PHASECHK.TRANS64.TRYWAIT P0, [R0+URZ], R3 ;  /* 0x00000003000075a7 */ /* 0x0022a400080011ff */
[----:B--2---:R-:W-:Y:S05]  /*a210*/  @!P0 NANOSLEEP.SYNCS 0x989680 ;  /* 0x009896800000895d */ /* 0x004fea0003900000 */
[----:B------:R-:W2:Y:S02]  /*a220*/  @!P0 SYNCS.PHASECHK.TRANS64 P0, [R0+URZ], R3 ;  /* 0x00000003000085a7 */ /* 0x000ea400080010ff */
[----:B--2---:R-:W-:Y:S05]  /*a230*/  @!P0 BRA `(.L_x_273) ;  /* 0xfffffffc00f08947 */ /* 0x004fea000383ffff */
[----:B------:R-:W-:Y:S05]  /*a240*/  BRA `(.L_x_274) ;  /* 0xffffffa4003c7947 */ /* 0x000fea000383ffff */
.L_x_87:
[----:B----4-:R-:W-:-:S07]  /*a250*/  MOV R0, UR5 ;  /* 0x0000000500007c02 */ /* 0x010fce0008000f00 */
.L_x_275:
[----:B-1----:R1:W2:Y:S02]  /*a260*/  SYNCS.PHASECHK.TRANS64.TRYWAIT P0, [R0+URZ], R3 ;  /* 0x00000003000075a7 */ /* 0x0022a400080011ff */
[----:B--2---:R-:W-:Y:S05]  /*a270*/  @!P0 NANOSLEEP.SYNCS 0x989680 ;  /* 0x009896800000895d */ /* 0x004fea0003900000 */
[----:B------:R-:W2:Y:S02]  /*a280*/  @!P0 SYNCS.PHASECHK.TRANS64 P0, [R0+URZ], R3 ;  /* 0x00000003000085a7 */ /* 0x000ea400080010ff */
[----:B--2---:R-:W-:Y:S05]  /*a290*/  @!P0 BRA `(.L_x_275) ;  /* 0xfffffffc00f08947 */ /* 0x004fea000383ffff */
[----:B------:R-:W-:Y:S05]  /*a2a0*/  BRA `(.L_x_276) ;  /* 0xffffffa400487947 */ /* 0x000fea000383ffff */
.L_x_88:
[----:B----4-:R-:W-:-:S07]  /*a2b0*/  MOV R0, UR5 ;  /* 0x0000000500007c02 */ /* 0x010fce0008000f00 */
.L_x_277:
[----:B-1----:R1:W2:Y:S02]  /*a2c0*/  SYNCS.PHASECHK.TRANS64.TRYWAIT P0, [R0+URZ], R3 ;  /* 0x00000003000075a7 */ /* 0x0022a400080011ff */
[----:B--2---:R-:W-:Y:S05]  /*a2d0*/  @!P0 NANOSLEEP.SYNCS 0x989680 ;  /* 0x009896800000895d */ /* 0x004fea0003900000 */
[----:B------:R-:W2:Y:S02]  /*a2e0*/  @!P0 SYNCS.PHASECHK.TRANS64 P0, [R0+URZ], R3 ;  /* 0x00000003000085a7 */ /* 0x000ea400080010ff */
[----:B--2---:R-:W-:Y:S05]  /*a2f0*/  @!P0 BRA `(.L_x_277) ;  /* 0xfffffffc00f08947 */ /* 0x004fea000383ffff */
[----:B------:R-:W-:Y:S05]  /*a300*/  BRA `(.L_x_278) ;  /* 0xffffffa400547947 */ /* 0x000fea000383ffff */
.L_x_89:
[----:B----4-:R-:W-:-:S07]  /*a310*/  MOV R0, UR5 ;  /* 0x0000000500007c02 */ /* 0x010fce0008000f00 */
.L_x_279:
[----:B-1----:R1:W2:Y:S02]  /*a320*/  SYNCS.PHASECHK.TRANS64.TRYWAIT P0, [R0+URZ], R3 ;  /* 0x00000003000075a7 */ /* 0x0022a400080011ff */
[----:B--2---:R-:W-:Y:S05]  /*a330*/  @!P0 NANOSLEEP.SYNCS 0x989680 ;  /* 0x009896800000895d */ /* 0x004fea0003900000 */
[----:B------:R-:W2:Y:S02]  /*a340*/  @!P0 SYNCS.PHASECHK.TRANS64 P0, [R0+URZ], R3 ;  /* 0x00000003000085a7 */ /* 0x000ea400080010ff */
[----:B--2---:R-:W-:Y:S05]  /*a350*/  @!P0 BRA `(.L_x_279) ;  /* 0xfffffffc00f08947 */ /* 0x004fea000383ffff */
[----:B------:R-:W-:Y:S05]  /*a360*/  BRA `(.L_x_280) ;  /* 0xffffffa400607947 */ /* 0x000fea000383ffff */
.L_x_90:
[----:B----4-:R-:W-:-:S07]  /*a370*/  MOV R0, UR5 ;  /* 0x0000000500007c02 */ /* 0x010fce0008000f00 */
.L_x_281:
[----:B-1----:R1:W2:Y:S02]  /*a380*/  SYNCS.PHASECHK.TRANS64.TRYWAIT P0, [R0+URZ], R3 ;  /* 0x00000003000075a7 */ /* 0x0022a400080011ff */
[----:B--2---:R-:W-:Y:S05]  /*a390*/  @!P0 NANOSLEEP.SYNCS 0x989680 ;  /* 0x009896800000895d */ /* 0x004fea0003900000 */
[----:B------:R-:W2:Y:S02]  /*a3a0*/  @!P0 SYNCS.PHASECHK.TRANS64 P0, [R0+URZ], R3 ;  /* 0x00000003000085a7 */ /* 0x000ea400080010ff */
[----:B--2---:R-:W-:Y:S05]  /*a3b0*/  @!P0 BRA `(.L_x_281) ;  /* 0xfffffffc00f08947 */ /* 0x004fea000383ffff */
[----:B------:R-:W-:Y:S05]  /*a3c0*/  BRA `(.L_x_282) ;  /* 0xffffffa4006c7947 */ /* 0x000fea000383ffff */
.L_x_91:
[----:B----4-:R-:W-:-:S07]  /*a3d0*/  MOV R0, UR5 ;  /* 0x0000000500007c02 */ /* 0x010fce0008000f00 */
.L_x_283:
[----:B-1----:R1:W2:Y:S02]  /*a3e0*/  SYNCS.PHASECHK.TRANS64.TRYWAIT P0, [R0+URZ], R3 ;  /* 0x00000003000075a7 */ /* 0x0022a400080011ff */
[----:B--2---:R-:W-:Y:S05]  /*a3f0*/  @!P0 NANOSLEEP.SYNCS 0x989680 ;  /* 0x009896800000895d */ /* 0x004fea0003900000 */
[----:B------:R-:W2:Y:S02]  /*a400*/  @!P0 SYNCS.PHASECHK.TRANS64 P0, [R0+URZ], R3 ;  /* 0x00000003000085a7 */ /* 0x000ea400080010ff */
[----:B--2---:R-:W-:Y:S05]  /*a410*/  @!P0 BRA `(.L_x_283) ;  /* 0xfffffffc00f08947 */ /* 0x004fea000383ffff */
[----:B------:R-:W-:Y:S05]  /*a420*/  BRA `(.L_x_284) ;  /* 0xffffffa400787947 */ /* 0x000fea000383ffff */
.L_x_92:
[----:B----4-:R-:W-:-:S07]  /*a430*/  MOV R0, UR5 ;  /* 0x0000000500007c02 */ /* 0x010fce0008000f00 */
.L_x_285:
[----:B-1----:R1:W2:Y:S02]  /*a440*/  SYNCS.PHASECHK.TRANS64.TRYWAIT P0, [R0+URZ], R3 ;  /* 0x00000003000075a7 */ /* 0x0022a400080011ff */
[----:B--2---:R-:W-:Y:S05]  /*a450*/  @!P0 NANOSLEEP.SYNCS 0x989680 ;  /* 0x009896800000895d */ /* 0x004fea0003900000 */
[----:B------:R-:W2:Y:S02]  /*a460*/  @!P0 SYNCS.PHASECHK.TRANS64 P0, [R0+URZ], R3 ;  /* 0x00000003000085a7 */ /* 0x000ea400080010ff */
[----:B--2---:R-:W-:Y:S05]  /*a470*/  @!P0 BRA `(.L_x_285) ;  /* 0xfffffffc00f08947 */ /* 0x004fea000383ffff */
[----:B------:R-:W-:Y:S05]  /*a480*/  BRA `(.L_x_286) ;  /* 0xffffffa400847947 */ /* 0x000fea000383ffff */
.L_x_93:
[----:B----4-:R-:W-:-:S07]  /*a490*/  MOV R0, UR5 ;  /* 0x0000000500007c02 */ /* 0x010fce0008000f00 */
.L_x_287:
[----:B-1----:R1:W2:Y:S02]  /*a4a0*/  SYNCS.PHASECHK.TRANS64.TRYWAIT P0, [R0+URZ], R3 ;  /* 0x00000003000075a7 */ /* 0x0022a400080011ff */
[----:B--2---:R-:W-:Y:S05]  /*a4b0*/  @!P0 NANOSLEEP.SYNCS 0x989680 ;  /* 0x009896800000895d */ /* 0x004fea0003900000 */
[----:B------:R-:W2:Y:S02]  /*a4c0*/  @!P0 SYNCS.PHASECHK.TRANS64 P0, [R0+URZ], R3 ;  /* 0x00000003000085a7 */ /* 0x000ea400080010ff */
[----:B--2---:R-:W-:Y:S05]  /*a4d0*/  @!P0 BRA `(.L_x_287) ;  /* 0xfffffffc00f08947 */ /* 0x004fea000383ffff */
[----:B------:R-:W-:Y:S05]  /*a4e0*/  BRA `(.L_x_288) ;  /* 0xffffffa400907947 */ /* 0x000fea000383ffff */
.L_x_94:
[----:B----4-:R-:W-:-:S07]  /*a4f0*/  MOV R0, UR5 ;  /* 0x0000000500007c02 */ /* 0x010fce0008000f00 */
.L_x_289:
[----:B-1----:R1:W2:Y:S02]  /*a500*/  SYNCS.PHASECHK.TRANS64.TRYWAIT P0, [R0+URZ], R3 ;  /* 0x00000003000075a7 */ /* 0x0022a400080011ff */
[----:B--2---:R-:W-:Y:S05]  /*a510*/  @!P0 NANOSLEEP.SYNCS 0x989680 ;  /* 0x009896800000895d */ /* 0x004fea0003900000 */
[----:B------:R-:W2:Y:S02]  /*a520*/  @!P0 SYNCS.PHASECHK.TRANS64 P0, [R0+URZ], R3 ;  /* 0x00000003000085a7 */ /* 0x000ea400080010ff */
[----:B--2---:R-:W-:Y:S05]  /*a530*/  @!P0 BRA `(.L_x_289) ;  /* 0xfffffffc00f08947 */ /* 0x004fea000383ffff */
[----:B------:R-:W-:Y:S05]  /*a540*/  BRA `(.L_x_290) ;  /* 0xffffffa4009c7947 */ /* 0x000fea000383ffff */
.L_x_95:
[----:B----4-:R-:W-:-:S07]  /*a550*/  MOV R0, UR5 ;  /* 0x0000000500007c02 */ /* 0x010fce0008000f00 */
.L_x_291:
[----:B-1----:R1:W2:Y:S02]  /*a560*/  SYNCS.PHASECHK.TRANS64.TRYWAIT P0, [R0+URZ], R3 ;  /* 0x00000003000075a7 */ /* 0x0022a400080011ff */
[----:B--2---:R-:W-:Y:S05]  /*a570*/  @!P0 NANOSLEEP.SYNCS 0x989680 ;  /* 0x009896800000895d */ /* 0x004fea0003900000 */
[----:B------:R-:W2:Y:S02]  /*a580*/  @!P0 SYNCS.PHASECHK.TRANS64 P0, [R0+URZ], R3 ;  /* 0x00000003000085a7 */ /* 0x000ea400080010ff */
[----:B--2---:R-:W-:Y:S05]  /*a590*/  @!P0 BRA `(.L_x_291) ;  /* 0xfffffffc00f08947 */ /* 0x004fea000383ffff */
[----:B------:R-:W-:Y:S05]  /*a5a0*/  BRA `(.L_x_292) ;  /* 0xffffffa400a87947 */ /* 0x000fea000383ffff */
.L_x_96:
[----:B----4-:R-:W-:-:S07]  /*a5b0*/  MOV R0, UR5 ;  /* 0x0000000500007c02 */ /* 0x010fce0008000f00 */
.L_x_293:
[----:B-1----:R1:W2:Y:S02]  /*a5c0*/  SYNCS.PHASECHK.TRANS64.TRYWAIT P0, [R0+URZ], R3 ;  /* 0x00000003000075a7 */ /* 0x0022a400080011ff */
[----:B--2---:R-:W-:Y:S05]  /*a5d0*/  @!P0 NANOSLEEP.SYNCS 0x989680 ;  /* 0x009896800000895d */ /* 0x004fea0003900000 */
[----:B------:R-:W2:Y:S02]  /*a5e0*/  @!P0 SYNCS.PHASECHK.TRANS64 P0, [R0+URZ], R3 ;  /* 0x00000003000085a7 */ /* 0x000ea400080010ff */
[----:B--2---:R-:W-:Y:S05]  /*a5f0*/  @!P0 BRA `(.L_x_293) ;  /* 0xfffffffc00f08947 */ /* 0x004fea000383ffff */
[----:B------:R-:W-:Y:S05]  /*a600*/  BRA `(.L_x_294) ;  /* 0xffffffa400b47947 */ /* 0x000fea000383ffff */
.L_x_97:
[----:B----4-:R-:W-:-:S07]  /*a610*/  MOV R0, UR5 ;  /* 0x0000000500007c02 */ /* 0x010fce0008000f00 */
.L_x_295:
[----:B-1----:R1:W2:Y:S02]  /*a620*/  SYNCS.PHASECHK.TRANS64.TRYWAIT P0, [R0+URZ], R3 ;  /* 0x00000003000075a7 */ /* 0x0022a400080011ff */
[----:B--2---:R-:W-:Y:S05]  /*a630*/  @!P0 NANOSLEEP.SYNCS 0x989680 ;  /* 0x009896800000895d */ /* 0x004fea0003900000 */
[----:B------:R-:W2:Y:S02]  /*a640*/  @!P0 SYNCS.PHASECHK.TRANS64 P0, [R0+URZ], R3 ;  /* 0x00000003000085a7 */ /* 0x000ea400080010ff */
[----:B--2---:R-:W-:Y:S05]  /*a650*/  @!P0 BRA `(.L_x_295) ;  /* 0xfffffffc00f08947 */ /* 0x004fea000383ffff */
[----:B------:R-:W-:Y:S05]  /*a660*/  BRA `(.L_x_296) ;  /* 0xffffffa400c07947 */ /* 0x000fea000383ffff */
.L_x_98:
[----:B----4-:R-:W-:-:S07]  /*a670*/  MOV R0, UR5 ;  /* 0x0000000500007c02 */ /* 0x010fce0008000f00 */
.L_x_297:
[----:B-1----:R1:W2:Y:S02]  /*a680*/  SYNCS.PHASECHK.TRANS64.TRYWAIT P0, [R0+URZ], R3 ;  /* 0x00000003000075a7 */ /* 0x0022a400080011ff */
[----:B--2---:R-:W-:Y:S05]  /*a690*/  @!P0 NANOSLEEP.SYNCS 0x989680 ;  /* 0x009896800000895d */ /* 0x004fea0003900000 */
[----:B------:R-:W2:Y:S02]  /*a6a0*/  @!P0 SYNCS.PHASECHK.TRANS64 P0, [R0+URZ], R3 ;  /* 0x00000003000085a7 */ /* 0x000ea400080010ff */
[----:B--2---:R-:W-:Y:S05]  /*a6b0*/  @!P0 BRA `(.L_x_297) ;  /* 0xfffffffc00f08947 */ /* 0x004fea000383ffff */
[----:B------:R-:W-:Y:S05]  /*a6c0*/  BRA `(.L_x_298) ;  /* 0xffffffa400cc7947 */ /* 0x000fea000383ffff */
.L_x_99:
[----:B----4-:R-:W-:-:S07]  /*a6d0*/  MOV R0, UR5 ;  /* 0x0000000500007c02 */ /* 0x010fce0008000f00 */
.L_x_299:
[----:B-1----:R1:W2:Y:S02]  /*a6e0*/  SYNCS.PHASECHK.TRANS64.TRYWAIT P0, [R0+URZ], R3 ;  /* 0x00000003000075a7 */ /* 0x0022a400080011ff */
[----:B--2---:R-:W-:Y:S05]  /*a6f0*/  @!P0 NANOSLEEP.SYNCS 0x989680 ;  /* 0x009896800000895d */ /* 0x004fea0003900000 */
[----:B------:R-:W2:Y:S02]  /*a700*/  @!P0 SYNCS.PHASECHK.TRANS64 P0, [R0+URZ], R3 ;  /* 0x00000003000085a7 */ /* 0x000ea400080010ff */
[----:B--2---:R-:W-:Y:S05]  /*a710*/  @!P0 BRA `(.L_x_299) ;  /* 0xfffffffc00f08947 */ /* 0x004fea000383ffff */
[----:B------:R-:W-:Y:S05]  /*a720*/  BRA `(.L_x_300) ;  /* 0xffffffa400d87947 */ /* 0x000fea000383ffff */
.L_x_100:
[----:B----4-:R-:W-:-:S07]  /*a730*/  MOV R0, UR5 ;  /* 0x0000000500007c02 */ /* 0x010fce0008000f00 */
.L_x_301:
[----:B-1----:R1:W2:Y:S02]  /*a740*/  SYNCS.PHASECHK.TRANS64.TRYWAIT P0, [R0+URZ], R3 ;  /* 0x00000003000075a7 */ /* 0x0022a400080011ff */
[----:B--2---:R-:W-:Y:S05]  /*a750*/  @!P0 NANOSLEEP.SYNCS 0x989680 ;  /* 0x009896800000895d */ /* 0x004fea0003900000 */
[----:B------:R-:W2:Y:S02]  /*a760*/  @!P0 SYNCS.PHASECHK.TRANS64 P0, [R0+URZ], R3 ;  /* 0x00000003000085a7 */ /* 0x000ea400080010ff */
[----:B--2---:R-:W-:Y:S05]  /*a770*/  @!P0 BRA `(.L_x_301) ;  /* 0xfffffffc00f08947 */ /* 0x004fea000383ffff */
[----:B------:R-:W-:Y:S05]  /*a780*/  BRA `(.L_x_302) ;  /* 0xffffffa400e47947 */ /* 0x000fea000383ffff */
.L_x_101:
[----:B----4-:R-:W-:-:S07]  /*a790*/  MOV R0, UR5 ;  /* 0x0000000500007c02 */ /* 0x010fce0008000f00 */
.L_x_303:
[----:B-1----:R1:W2:Y:S02]  /*a7a0*/  SYNCS.PHASECHK.TRANS64.TRYWAIT P0, [R0+URZ], R3 ;  /* 0x00000003000075a7 */ /* 0x0022a400080011ff */
[----:B--2---:R-:W-:Y:S05]  /*a7b0*/  @!P0 NANOSLEEP.SYNCS 0x989680 ;  /* 0x009896800000895d */ /* 0x004fea0003900000 */
[----:B------:R-:W2:Y:S02]  /*a7c0*/  @!P0 SYNCS.PHASECHK.TRANS64 P0, [R0+URZ], R3 ;  /* 0x00000003000085a7 */ /* 0x000ea400080010ff */
[----:B--2---:R-:W-:Y:S05]  /*a7d0*/  @!P0 BRA `(.L_x_303) ;  /* 0xfffffffc00f08947 */ /* 0x004fea000383ffff */
[----:B------:R-:W-:Y:S05]  /*a7e0*/  BRA `(.L_x_304) ;  /* 0xffffffa400f07947 */ /* 0x000fea000383ffff */
.L_x_102:
[----:B----4-:R-:W-:-:S07]  /*a7f0*/  MOV R0, UR5 ;  /* 0x0000000500007c02 */ /* 0x010fce0008000f00 */
.L_x_305:
[----:B-1----:R1:W2:Y:S02]  /*a800*/  SYNCS.PHASECHK.TRANS64.TRYWAIT P0, [R0+URZ], R3 ;  /* 0x00000003000075a7 */ /* 0x0022a400080011ff */
[----:B--2---:R-:W-:Y:S05]  /*a810*/  @!P0 NANOSLEEP.SYNCS 0x989680 ;  /* 0x009896800000895d */ /* 0x004fea0003900000 */
[----:B------:R-:W2:Y:S02]  /*a820*/  @!P0 SYNCS.PHASECHK.TRANS64 P0, [R0+URZ], R3 ;  /* 0x00000003000085a7 */ /* 0x000ea400080010ff */
[----:B--2---:R-:W-:Y:S05]  /*a830*/  @!P0 BRA `(.L_x_305) ;  /* 0xfffffffc00f08947 */ /* 0x004fea000383ffff */
[----:B------:R-:W-:Y:S05]  /*a840*/  BRA `(.L_x_306) ;  /* 0xffffffa400fc7947 */ /* 0x000fea000383ffff */
.L_x_103:
[----:B----4-:R-:W-:-:S07]  /*a850*/  MOV R0, UR5 ;  /* 0x0000000500007c02 */ /* 0x010fce0008000f00 */
.L_x_307:
[----:B-1----:R1:W2:Y:S02]  /*a860*/  SYNCS.PHASECHK.TRANS64.TRYWAIT P0, [R0+URZ], R3 ;  /* 0x00000003000075a7 */ /* 0x0022a400080011ff */
[----:B--2---:R-:W-:Y:S05]  /*a870*/  @!P0 NANOSLEEP.SYNCS 0x989680 ;  /* 0x009896800000895d */ /* 0x004fea0003900000 */
[----:B------:R-:W2:Y:S02]  /*a880*/  @!P0 SYNCS.PHASECHK.TRANS64 P0, [R0+URZ], R3 ;  /* 0x00000003000085a7 */ /* 0x000ea400080010ff */
[----:B--2---:R-:W-:Y:S05]  /*a890*/  @!P0 BRA `(.L_x_307) ;  /* 0xfffffffc00f08947 */ /* 0x004fea000383ffff */
[----:B------:R-:W-:Y:S05]  /*a8a0*/  BRA `(.L_x_308) ;  /* 0xffffffa800087947 */ /* 0x000fea000383ffff */
.L_x_104:
[----:B----4-:R-:W-:-:S07]  /*a8b0*/  MOV R0, UR5 ;  /* 0x0000000500007c02 */ /* 0x010fce0008000f00 */
.L_x_309:
[----:B-1----:R1:W2:Y:S02]  /*a8c0*/  SYNCS.PHASECHK.TRANS64.TRYWAIT P0, [R0+URZ], R3 ;  /* 0x00000003000075a7 */ /* 0x0022a400080011ff */
[----:B--2---:R-:W-:Y:S05]  /*a8d0*/  @!P0 NANOSLEEP.SYNCS 0x989680 ;  /* 0x009896800000895d */ /* 0x004fea0003900000 */
[----:B------:R-:W2:Y:S02]  /*a8e0*/  @!P0 SYNCS.PHASECHK.TRANS64 P0, [R0+URZ], R3 ;  /* 0x00000003000085a7 */ /* 0x000ea400080010ff */
[----:B--2---:R-:W-:Y:S05]  /*a8f0*/  @!P0 BRA `(.L_x_309) ;  /* 0xfffffffc00f08947 */ /* 0x004fea000383ffff */
[----:B------:R-:W-:Y:S05]  /*a900*/  BRA `(.L_x_310) ;  /* 0xffffffa800147947 */ /* 0x000fea000383ffff */
.L_x_105:
[----:B----4-:R-:W-:-:S07]  /*a910*/  MOV R0, UR5 ;  /* 0x0000000500007c02 */ /* 0x010fce0008000f00 */
.L_x_311:
[----:B-1----:R1:W2:Y:S02]  /*a920*/  SYNCS.PHASECHK.TRANS64.TRYWAIT P0, [R0+URZ], R3 ;  /* 0x00000003000075a7 */ /* 0x0022a400080011ff */
[----:B--2---:R-:W-:Y:S05]  /*a930*/  @!P0 NANOSLEEP.SYNCS 0x989680 ;  /* 0x009896800000895d */ /* 0x004fea0003900000 */
[----:B------:R-:W2:Y:S02]  /*a940*/  @!P0 SYNCS.PHASECHK.TRANS64 P0, [R0+URZ], R3 ;  /* 0x00000003000085a7 */ /* 0x000ea400080010ff */
[----:B--2---:R-:W-:Y:S05]  /*a950*/  @!P0 BRA `(.L_x_311) ;  /* 0xfffffffc00f08947 */ /* 0x004fea000383ffff */
[----:B------:R-:W-:Y:S05]  /*a960*/  BRA `(.L_x_312) ;  /* 0xffffffa800207947 */ /* 0x000fea000383ffff */
.L_x_106:
[----:B----4-:R-:W-:-:S07]  /*a970*/  MOV R0, UR5 ;  /* 0x0000000500007c02 */ /* 0x010fce0008000f00 */
.L_x_313:
[----:B-1----:R1:W2:Y:S02]  /*a980*/  SYNCS.PHASECHK.TRANS64.TRYWAIT P0, [R0+URZ], R3 ;  /* 0x00000003000075a7 */ /* 0x0022a400080011ff */
[----:B--2---:R-:W-:Y:S05]  /*a990*/  @!P0 NANOSLEEP.SYNCS 0x989680 ;  /* 0x009896800000895d */ /* 0x004fea0003900000 */
[----:B------:R-:W2:Y:S02]  /*a9a0*/  @!P0 SYNCS.PHASECHK.TRANS64 P0, [R0+URZ], R3 ;  /* 0x00000003000085a7 */ /* 0x000ea400080010ff */
[----:B--2---:R-:W-:Y:S05]  /*a9b0*/  @!P0 BRA `(.L_x_313) ;  /* 0xfffffffc00f08947 */ /* 0x004fea000383ffff */
[----:B------:R-:W-:Y:S05]  /*a9c0*/  BRA `(.L_x_314) ;  /* 0xffffffa8002c7947 */ /* 0x000fea000383ffff */
.L_x_107:
[----:B----4-:R-:W-:-:S07]  /*a9d0*/  MOV R0, UR5 ;  /* 0x0000000500007c02 */ /* 0x010fce0008000f00 */
.L_x_315:
[----:B-1----:R1:W2:Y:S02]  /*a9e0*/  SYNCS.PHASECHK.TRANS64.TRYWAIT P0, [R0+URZ], R3 ;  /* 0x00000003000075a7 */ /* 0x0022a400080011ff */
[----:B--2---:R-:W-:Y:S05]  /*a9f0*/  @!P0 NANOSLEEP.SYNCS 0x989680 ;  /* 0x009896800000895d */ /* 0x004fea0003900000 */
[----:B------:R-:W2:Y:S02]  /*aa00*/  @!P0 SYNCS.PHASECHK.TRANS64 P0, [R0+URZ], R3 ;  /* 0x00000003000085a7 */ /* 0x000ea400080010ff */
[----:B--2---:R-:W-:Y:S05]  /*aa10*/  @!P0 BRA `(.L_x_315) ;  /* 0xfffffffc00f08947 */ /* 0x004fea000383ffff */
[----:B------:R-:W-:Y:S05]  /*aa20*/  BRA `(.L_x_316) ;  /* 0xffffffa800387947 */ /* 0x000fea000383ffff */
.L_x_110:
[----:B-1----:R1:W2:Y:S02]  /*aa30*/  SYNCS.PHASECHK.TRANS64.TRYWAIT P0, [R0+URZ+0x510], R5 ;  /* 0x00051005000075a7 */ /* 0x0022a400080011ff */
[----:B--2---:R-:W-:Y:S05]  /*aa40*/  @!P0 NANOSLEEP.SYNCS 0x989680 ;  /* 0x009896800000895d */ /* 0x004fea0003900000 */
[----:B------:R-:W2:Y:S02]  /*aa50*/  @!P0 SYNCS.PHASECHK.TRANS64 P0, [R0+URZ+0x510], R5 ;  /* 0x00051005000085a7 */ /* 0x000ea400080010ff */
[----:B--2---:R-:W-:Y:S05]  /*aa60*/  @!P0 BRA `(.L_x_110) ;  /* 0xfffffffc00f08947 */ /* 0x004fea000383ffff */
[----:B------:R-:W-:Y:S05]  /*aa70*/  BRA `(.L_x_317) ;  /* 0xffffffa800947947 */ /* 0x000fea000383ffff */
.L_x_111:
[----:B------:R-:W-:-:S07]  /*aa80*/  MOV R0, UR5 ;  /* 0x0000000500007c02 */ /* 0x000fce0008000f00 */
.L_x_318:
[----:B-1----:R1:W2:Y:S02]  /*aa90*/  SYNCS.PHASECHK.TRANS64.TRYWAIT P0, [R0+URZ+0x4c0], R5 ;  /* 0x0004c005000075a7 */ /* 0x0022a400080011ff */
[----:B--2---:R-:W-:Y:S05]  /*aaa0*/  @!P0 NANOSLEEP.SYNCS 0x989680 ;  /* 0x009896800000895d */ /* 0x004fea0003900000 */
[----:B------:R-:W2:Y:S02]  /*aab0*/  @!P0 SYNCS.PHASECHK.TRANS64 P0, [R0+URZ+0x4c0], R5 ;  /* 0x0004c005000085a7 */ /* 0x000ea400080010ff */
[----:B--2---:R-:W-:Y:S05]  /*aac0*/  @!P0 BRA `(.L_x_318) ;  /* 0xfffffffc00f08947 */ /* 0x004fea000383ffff */
[----:B------:R-:W-:Y:S05]  /*aad0*/  BRA `(.L_x_319) ;  /* 0xffffffa800a47947 */ /* 0x000fea000383ffff */
.L_x_112:
[----:B-1----:R1:W2:Y:S02]  /*aae0*/  SYNCS.PHASECHK.TRANS64.TRYWAIT P1, [R0+URZ+0x4b0], R5 ;  /* 0x0004b005000075a7 */ /* 0x0022a400080211ff */
[----:B--2---:R-:W-:Y:S05]  /*aaf0*/  @!P1 NANOSLEEP.SYNCS 0x989680 ;  /* 0x009896800000995d */ /* 0x004fea0003900000 */
[----:B------:R-:W2:Y:S02]  /*ab00*/  @!P1 SYNCS.PHASECHK.TRANS64 P1, [R0+URZ+0x4b0], R5 ;  /* 0x0004b005000095a7 */ /* 0x000ea400080210ff */
[----:B--2---:R-:W-:Y:S05]  /*ab10*/  @!P1 BRA `(.L_x_112) ;  /* 0xfffffffc00f09947 */ /* 0x004fea000383ffff */
[----:B------:R-:W-:Y:S05]  /*ab20*/  BRA `(.L_x_320) ;  /* 0xffffffa800d47947 */ /* 0x000fea000383ffff */
.L_x_115:
[----:B------:R-:W-:-:S07]  /*ab30*/  MOV R0, UR5 ;  /* 0x0000000500007c02 */ /* 0x000fce0008000f00 */
.L_x_321:
[----:B-1----:R1:W2:Y:S02]  /*ab40*/  SYNCS.PHASECHK.TRANS64.TRYWAIT P0, [R0+URZ+0x4c0], R3 ;  /* 0x0004c003000075a7 */ /* 0x0022a400080011ff */
[----:B--2---:R-:W-:Y:S05]  /*ab50*/  @!P0 NANOSLEEP.SYNCS 0x989680 ;  /* 0x009896800000895d */ /* 0x004fea0003900000 */
[----:B------:R-:W2:Y:S02]  /*ab60*/  @!P0 SYNCS.PHASECHK.TRANS64 P0, [R0+URZ+0x4c0], R3 ;  /* 0x0004c003000085a7 */ /* 0x000ea400080010ff */
[----:B--2---:R-:W-:Y:S05]  /*ab70*/  @!P0 BRA `(.L_x_321) ;  /* 0xfffffffc00f08947 */ /* 0x004fea000383ffff */
[----:B------:R-:W-:Y:S05]  /*ab80*/  BRA `(.L_x_114) ;  /* 0xffffffac00287947 */ /* 0x000fea000383ffff */
.L_x_122:
[----:B-1----:R1:W2:Y:S02]  /*ab90*/  SYNCS.PHASECHK.TRANS64.TRYWAIT P1, [R0+URZ+0x4b0], R5 ;  /* 0x0004b005000075a7 */ /* 0x0022a400080211ff */
[----:B--2---:R-:W-:Y:S05]  /*aba0*/  @!P1 NANOSLEEP.SYNCS 0x989680 ;  /* 0x009896800000995d */ /* 0x004fea0003900000 */
[----:B------:R-:W2:Y:S02]  /*abb0*/  @!P1 SYNCS.PHASECHK.TRANS64 P1, [R0+URZ+0x4b0], R5 ;  /* 0x0004b005000095a7 */ /* 0x000ea400080210ff */
[----:B--2---:R-:W-:Y:S05]  /*abc0*/  @!P1 BRA `(.L_x_122) ;  /* 0xfffffffc00f09947 */ /* 0x004fea000383ffff */
[----:B------:R-:W-:Y:S05]  /*abd0*/  BRA `(.L_x_322) ;  /* 0xffffffb000807947 */ /* 0x000fea000383ffff */
.L_x_123:
[----:B------:R-:W-:-:S07]  /*abe0*/  MOV R3, UR9 ;  /* 0x0000000900037c02 */ /* 0x000fce0008000f00 */
.L_x_323:
[----:B-1----:R1:W2:Y:S02]  /*abf0*/  SYNCS.PHASECHK.TRANS64.TRYWAIT P0, [R3+URZ+0x4f0], R0 ;  /* 0x0004f000030075a7 */ /* 0x0022a400080011ff */
[----:B--2---:R-:W-:Y:S05]  /*ac00*/  @!P0 NANOSLEEP.SYNCS 0x989680 ;  /* 0x009896800000895d */ /* 0x004fea0003900000 */
[----:B------:R-:W2:Y:S02]  /*ac10*/  @!P0 SYNCS.PHASECHK.TRANS64 P0, [R3+URZ+0x4f0], R0 ;  /* 0x0004f000030085a7 */ /* 0x000ea400080010ff */
[----:B--2---:R-:W-:Y:S05]  /*ac20*/  @!P0 BRA `(.L_x_323) ;  /* 0xfffffffc00f08947 */ /* 0x004fea000383ffff */
[----:B------:R-:W-:Y:S05]  /*ac30*/  BRA `(.L_x_324) ;  /* 0xffffffb000b47947 */ /* 0x000fea000383ffff */
.L_x_126:
[----:B------:R-:W-:Y:S07]  /*ac40*/  MOV R0, UR7 ;  /* 0x0000000700007c02 */ /* 0x000fee0008000f00 */
.L_x_325:
[----:B-1----:R1:W2:Y:S02]  /*ac50*/  SYNCS.PHASECHK.TRANS64.TRYWAIT P0, [R0+URZ], R3 ;  /* 0x00000003000075a7 */ /* 0x0022a400080011ff */
[----:B--2---:R-:W-:Y:S05]  /*ac60*/  @!P0 NANOSLEEP.SYNCS 0x989680 ;  /* 0x009896800000895d */ /* 0x004fea0003900000 */
[----:B------:R-:W2:Y:S02]  /*ac70*/  @!P0 SYNCS.PHASECHK.TRANS64 P0, [R0+URZ], R3 ;  /* 0x00000003000085a7 */ /* 0x000ea400080010ff */
[----:B--2---:R-:W-:Y:S05]  /*ac80*/  @!P0 BRA `(.L_x_325) ;  /* 0xfffffffc00f08947 */ /* 0x004fea000383ffff */
[----:B------:R-:W-:Y:S05]  /*ac90*/  BRA `(.L_x_125) ;  /* 0xffffffb000ec7947 */ /* 0x000fea000383ffff */
.L_x_129:
[----:B------:R-:W-:-:S07]  /*aca0*/  MOV R0, UR5 ;  /* 0x0000000500007c02 */ /* 0x000fce0008000f00 */
.L_x_326:
[----:B--2---:R2:W3:Y:S02]  /*acb0*/  SYNCS.PHASECHK.TRANS64.TRYWAIT P0, [R0+URZ], R3 ;  /* 0x00000003000075a7 */ /* 0x0044e400080011ff */
[----:B---3--:R-:W-:Y:S05]  /*acc0*/  @!P0 NANOSLEEP.SYNCS 0x989680 ;  /* 0x009896800000895d */ /* 0x008fea0003900000 */
[----:B------:R-:W3:Y:S02]  /*acd0*/  @!P0 SYNCS.PHASECHK.TRANS64 P0, [R0+URZ], R3 ;  /* 0x00000003000085a7 */ /* 0x000ee400080010ff */
[----:B---3--:R-:W-:Y:S05]  /*ace0*/  @!P0 BRA `(.L_x_326) ;  /* 0xfffffffc00f08947 */ /* 0x008fea000383ffff */
[----:B------:R-:W-:Y:S05]  /*acf0*/  BRA `(.L_x_327) ;  /* 0xffffffb4008c7947 */ /* 0x000fea000383ffff */
.L_x_130:
[----:B------:R-:W-:-:S07]  /*ad00*/  MOV R0, UR5 ;  /* 0x0000000500007c02 */ /* 0x000fce0008000f00 */
.L_x_328:
[----:B--2---:R2:W3:Y:S02]  /*ad10*/  SYNCS.PHASECHK.TRANS64.TRYWAIT P0, [R0+URZ], R3 ;  /* 0x00000003000075a7 */ /* 0x0044e400080011ff */
[----:B---3--:R-:W-:Y:S05]  /*ad20*/  @!P0 NANOSLEEP.SYNCS 0x989680 ;  /* 0x009896800000895d */ /* 0x008fea0003900000 */
[----:B------:R-:W3:Y:S02]  /*ad30*/  @!P0 SYNCS.PHASECHK.TRANS64 P0, [R0+URZ], R3 ;  /* 0x00000003000085a7 */ /* 0x000ee400080010ff */
[----:B---3--:R-:W-:Y:S05]  /*ad40*/  @!P0 BRA `(.L_x_328) ;  /* 0xfffffffc00f08947 */ /* 0x008fea000383ffff */
[----:B------:R-:W-:Y:S05]  /*ad50*/  BRA `(.L_x_329) ;  /* 0xffffffb400987947 */ /* 0x000fea000383ffff */
.L_x_131:
[----:B------:R-:W-:-:S07]  /*ad60*/  MOV R0, UR5 ;  /* 0x0000000500007c02 */ /* 0x000fce0008000f00 */
.L_x_330:
[----:B--2---:R2:W3:Y:S02]  /*ad70*/  SYNCS.PHASECHK.TRANS64.TRYWAIT P0, [R0+URZ], R3 ;  /* 0x00000003000075a7 */ /* 0x0044e400080011ff */
[----:B---3--:R-:W-:Y:S05]  /*ad80*/  @!P0 NANOSLEEP.SYNCS 0x989680 ;  /* 0x009896800000895d */ /* 0x008fea0003900000 */
[----:B------:R-:W3:Y:S02]  /*ad90*/  @!P0 SYNCS.PHASECHK.TRANS64 P0, [R0+URZ], R3 ;  /* 0x00000003000085a7 */ /* 0x000ee400080010ff */
[----:B---3--:R-:W-:Y:S05]  /*ada0*/  @!P0 BRA `(.L_x_330) ;  /* 0xfffffffc00f08947 */ /* 0x008fea000383ffff */
[----:B------:R-:W-:Y:S05]  /*adb0*/  BRA `(.L_x_331) ;  /* 0xffffffb400a47947 */ /* 0x000fea000383ffff */
.L_x_132:
[----:B------:R-:W-:-:S07]  /*adc0*/  MOV R0, UR7 ;  /* 0x0000000700007c02 */ /* 0x000fce0008000f00 */
.L_x_332:
[----:B--2---:R2:W3:Y:S02]  /*add0*/  SYNCS.PHASECHK.TRANS64.TRYWAIT P0, [R0+URZ], R3 ;  /* 0x00000003000075a7 */ /* 0x0044e400080011ff */
[----:B---3--:R-:W-:Y:S05]  /*ade0*/  @!P0 NANOSLEEP.SYNCS 0x989680 ;  /* 0x009896800000895d */ /* 0x008fea0003900000 */
[----:B------:R-:W3:Y:S02]  /*adf0*/  @!P0 SYNCS.PHASECHK.TRANS64 P0, [R0+URZ], R3 ;  /* 0x00000003000085a7 */ /* 0x000ee400080010ff */
[----:B---3--:R-:W-:Y:S05]  /*ae00*/  @!P0 BRA `(.L_x_332) ;  /* 0xfffffffc00f08947 */ /* 0x008fea000383ffff */
[----:B------:R-:W-:Y:S05]  /*ae10*/  BRA `(.L_x_333) ;  /* 0xffffffb400b07947 */ /* 0x000fea000383ffff */
.L_x_137:
[----:B--2---:R2:W3:Y:S02]  /*ae20*/  SYNCS.PHASECHK.TRANS64.TRYWAIT P0, [R0+URZ+0x4b0], R3 ;  /* 0x0004b003000075a7 */ /* 0x0044e400080011ff */
[----:B---3--:R-:W-:Y:S05]  /*ae30*/  @!P0 NANOSLEEP.SYNCS 0x989680 ;  /* 0x009896800000895d */ /* 0x008fea0003900000 */
[----:B------:R-:W3:Y:S02]  /*ae40*/  @!P0 SYNCS.PHASECHK.TRANS64 P0, [R0+URZ+0x4b0], R3 ;  /* 0x0004b003000085a7 */ /* 0x000ee400080010ff */
[----:B---3--:R-:W-:Y:S05]  /*ae50*/  @!P0 BRA `(.L_x_137) ;  /* 0xfffffffc00f08947 */ /* 0x008fea000383ffff */
[----:B------:R-:W-:Y:S05]  /*ae60*/  BRA `(.L_x_334) ;  /* 0xffffffb800a87947 */ /* 0x000fea000383ffff */
.L_x_140:
[----:B------:R-:W-:Y:S07]  /*ae70*/  MOV R0, UR7 ;  /* 0x0000000700007c02 */ /* 0x000fee0008000f00 */
.L_x_335:
[----:B--2---:R2:W3:Y:S02]  /*ae80*/  SYNCS.PHASECHK.TRANS64.TRYWAIT P0, [R0+URZ+0x4a8], R3 ;  /* 0x0004a803000075a7 */ /* 0x0044e400080011ff */
[----:B---3--:R-:W-:Y:S05]  /*ae90*/  @!P0 NANOSLEEP.SYNCS 0x989680 ;  /* 0x009896800000895d */ /* 0x008fea0003900000 */
[----:B------:R-:W3:Y:S02]  /*aea0*/  @!P0 SYNCS.PHASECHK.TRANS64 P0, [R0+URZ+0x4a8], R3 ;  /* 0x0004a803000085a7 */ /* 0x000ee400080010ff */
[----:B---3--:R-:W-:Y:S05]  /*aeb0*/  @!P0 BRA `(.L_x_335) ;  /* 0xfffffffc00f08947 */ /* 0x008fea000383ffff */
[----:B------:R-:W-:Y:S05]  /*aec0*/  BRA `(.L_x_139) ;  /* 0xffffffbc00907947 */ /* 0x000fea000383ffff */
.L_x_143:
[----:B------:R-:W-:Y:S07]  /*aed0*/  MOV R3, UR13 ;  /* 0x0000000d00037c02 */ /* 0x000fee0008000f00 */
.L_x_336:
[----:B-1----:R1:W2:Y:S02]  /*aee0*/  SYNCS.PHASECHK.TRANS64.TRYWAIT P2, [R3+URZ+0x490], R12 ;  /* 0x0004900c030075a7 */ /* 0x0022a400080411ff */
[----:B--2---:R-:W-:Y:S05]  /*aef0*/  @!P2 NANOSLEEP.SYNCS 0x989680 ;  /* 0x009896800000a95d */ /* 0x004fea0003900000 */
[----:B------:R-:W2:Y:S02]  /*af00*/  @!P2 SYNCS.PHASECHK.TRANS64 P2, [R3+URZ+0x490], R12 ;  /* 0x0004900c0300a5a7 */ /* 0x000ea400080410ff */
[----:B--2---:R-:W-:Y:S05]  /*af10*/  @!P2 BRA `(.L_x_336) ;  /* 0xfffffffc00f0a947 */ /* 0x004fea000383ffff */
[----:B------:R-:W-:Y:S05]  /*af20*/  BRA `(.L_x_337) ;  /* 0xffffffc0002c7947 */ /* 0x000fea000383ffff */
.L_x_145:
[----:B------:R-:W-:-:S07]  /*af30*/  MOV R0, UR4 ;  /* 0x0000000400007c02 */ /* 0x000fce0008000f00 */
.L_x_338:
[----:B-1----:R1:W3:Y:S02]  /*af40*/  SYNCS.PHASECHK.TRANS64.TRYWAIT P0, [R0+URZ], R3 ;  /* 0x00000003000075a7 */ /* 0x0022e400080011ff */
[----:B---3--:R-:W-:Y:S05]  /*af50*/  @!P0 NANOSLEEP.SYNCS 0x989680 ;  /* 0x009896800000895d */ /* 0x008fea0003900000 */
[----:B------:R-:W3:Y:S02]  /*af60*/  @!P0 SYNCS.PHASECHK.TRANS64 P0, [R0+URZ], R3 ;  /* 0x00000003000085a7 */ /* 0x000ee400080010ff */
[----:B---3--:R-:W-:Y:S05]  /*af70*/  @!P0 BRA `(.L_x_338) ;  /* 0xfffffffc00f08947 */ /* 0x008fea000383ffff */
[----:B------:R-:W-:Y:S05]  /*af80*/  BRA `(.L_x_339) ;  /* 0xffffffc000c87947 */ /* 0x000fea000383ffff */
.L_x_147:
[----:B--2---:R2:W4:Y:S02]  /*af90*/  SYNCS.PHASECHK.TRANS64.TRYWAIT P0, [R0+URZ+0x4b0], R3 ;  /* 0x0004b003000075a7 */ /* 0x00452400080011ff */
[----:B----4-:R-:W-:Y:S05]  /*afa0*/  @!P0 NANOSLEEP.SYNCS 0x989680 ;  /* 0x009896800000895d */ /* 0x010fea0003900000 */
[----:B------:R-:W4:Y:S02]  /*afb0*/  @!P0 SYNCS.PHASECHK.TRANS64 P0, [R0+URZ+0x4b0], R3 ;  /* 0x0004b003000085a7 */ /* 0x000f2400080010ff */
[----:B----4-:R-:W-:Y:S05]  /*afc0*/  @!P0 BRA `(.L_x_147) ;  /* 0xfffffffc00f08947 */ /* 0x010fea000383ffff */
[----:B------:R-:W-:Y:S05]  /*afd0*/  BRA `(.L_x_340) ;  /* 0xffffffc400b87947 */ /* 0x000fea000383ffff */
.L_x_157:
[----:B-1----:R1:W2:Y:S02]  /*afe0*/  SYNCS.PHASECHK.TRANS64.TRYWAIT P1, [R0+URZ+0x480], R5 ;  /* 0x00048005000075a7 */ /* 0x0022a400080211ff */
[----:B--2---:R-:W-:Y:S05]  /*aff0*/  @!P1 NANOSLEEP.SYNCS 0x989680 ;  /* 0x009896800000995d */ /* 0x004fea0003900000 */
[----:B------:R-:W2:Y:S02]  /*b000*/  @!P1 SYNCS.PHASECHK.TRANS64 P1, [R0+URZ+0x480], R5 ;  /* 0x00048005000095a7 */ /* 0x000ea400080210ff */
[----:B--2---:R-:W-:Y:S05]  /*b010*/  @!P1 BRA `(.L_x_157) ;  /* 0xfffffffc00f09947 */ /* 0x004fea000383ffff */
[----:B------:R-:W-:Y:S05]  /*b020*/  BRA `(.L_x_156) ;  /* 0xffffffd000987947 */ /* 0x000fea000383ffff */
.L_x_159:
[----:B-1----:R1:W4:Y:S02]  /*b030*/  SYNCS.PHASECHK.TRANS64.TRYWAIT P1, [R64+URZ+0x4d0], R7 ;  /* 0x0004d007400075a7 */ /* 0x00232400080211ff */
[----:B----4-:R-:W-:Y:S05]  /*b040*/  @!P1 NANOSLEEP.SYNCS 0x989680 ;  /* 0x009896800000995d */ /* 0x010fea0003900000 */
[----:B------:R-:W4:Y:S02]  /*b050*/  @!P1 SYNCS.PHASECHK.TRANS64 P1, [R64+URZ+0x4d0], R7 ;  /* 0x0004d007400095a7 */ /* 0x000f2400080210ff */
[----:B----4-:R-:W-:Y:S05]  /*b060*/  @!P1 BRA `(.L_x_159) ;  /* 0xfffffffc00f09947 */ /* 0x010fea000383ffff */
[----:B------:R-:W-:Y:S05]  /*b070*/  BRA `(.L_x_158) ;  /* 0xffffffd000cc7947 */ /* 0x000fea000383ffff */
        .weak           $__internal_0_$__cuda_sm10x_tcgen05_guardrail_trap_col_being_dealloced_not_returned_by_alloc
        .type           $__internal_0_$__cuda_sm10x_tcgen05_guardrail_trap_col_being_dealloced_not_returned_by_alloc,@function
        .size           $__internal_0_$__cuda_sm10x_tcgen05_guardrail_trap_col_being_dealloced_not_returned_by_alloc,($__internal_1_$__cuda_sm10x_tcgen05_guardrail_trap_phase_invalid_during_alloc - $__internal_0_$__cuda_sm10x_tcgen05_guardrail_trap_col_being_dealloced_not_returned_by_alloc)
$__internal_0_$__cuda_sm10x_tcgen05_guardrail_trap_col_being_dealloced_not_returned_by_alloc:
[----:B------:R-:W-:Y:S05]  /*b080*/  BPT.TRAP 0x1 ;  /* 0x000000040000795c */ /* 0x000fea0000300000 */
[----:B------:R-:W-:-:S04]  /*b090*/  HFMA2 R3, -RZ, RZ, 0, 0 ;  /* 0x00000000ff037431 */ /* 0x000fc800000001ff */
[----:B------:R-:W-:Y:S05]  /*b0a0*/  RET.REL.NODEC R2 `(_ZN7cutlass13device_kernelINS_4gemm6kernel13GemmUniversalIN4cute5tupleIJiiiiEEENS1_10collective13CollectiveMmaINS1_35MainloopSm100TmaUmmaWarpSpecializedILi72ELi2ELi4ENS5_IJNS4_1CILi1EEESB_SB_EEEEENS5_IJNSA_ILi64EEENSA_ILi32EEENSA_ILi16EEEEEENS_6half_tENS5_IJlSB_lEEESI_SJ_NS4_8TiledMMAINS4_8MMA_AtomIJNS4_20SM100_MMA_F16BF16_SSISI_SI_fLi64ELi32ELNS4_4UMMA5MajorE0ELSO_0ELNSN_7ScaleInE0ELSP_0EEEEEENS4_6LayoutISC_NS5_IJNSA_ILi0EEEST_ST_EEEEENS5_IJNS4_10UnderscoreESW_SW_EEEEENS4_13SM90_TMA_LOADENS4_14ComposedLayoutINS4_7SwizzleILi1ELi4ELi3EEENS4_18smem_ptr_flag_bitsILi16EEENSS_INS5_IJNSA_ILi8EEESG_EEENS5_IJSG_SB_EEEEEEEvNS4_8identityESZ_S19_vS1A_EENS_8epilogue10collective18CollectiveEpilogueINS1C_23Sm100TmaWarpSpecializedILi2ELi1ELi16ELb1ELb0EEEJSH_NS5_IJNSS_ISE_SB_EENSS_ISF_SB_EEEEESI_SJ_SI_SJ_NS1C_6fusion15FusionCallbacksIS1G_NS1K_17LinearCombinationISI_fSI_fLNS_15FloatRoundStyleE2EEESH_S1J_JEEENS4_5SM1004TMEM4LOAD26SM100_TMEM_LOAD_16dp256b4xESZ_NS10_INS11_ILi2ELi4ELi3EEES14_NSS_INS5_IJS15_SF_EEENS5_IJSF_SB_EEEEEEENS4_17SM75_U32x4_LDSM_NENS4_14SM90_TMA_STOREES1Y_NS4_17SM90_U32x4_STSM_NENS4_39AutoVectorizingCopyWithAssumedAlignmentILi128EEEEEEvvEEEEvNT_6ParamsE) ;  /* 0xffffff4c02d47950 */ /* 0x000fea0003c3ffff */
        .weak           $__internal_1_$__cuda_sm10x_tcgen05_guardrail_trap_phase_invalid_during_alloc
        .type           $__internal_1_$__cuda_sm10x_tcgen05_guardrail_trap_phase_invalid_during_alloc,@function
        .size           $__internal_1_$__cuda_sm10x_tcgen05_guardrail_trap_phase_invalid_during_alloc,($__internal_2_$__cuda_sm10x_tcgen05_guardrail_trap_unallocated_columns_being_dealloced - $__internal_1_$__cuda_sm10x_tcgen05_guardrail_trap_phase_invalid_during_alloc)
$__internal_1_$__cuda_sm10x_tcgen05_guardrail_trap_phase_invalid_during_alloc:
[----:B------:R-:W-:Y:S05]  /*b0b0*/  BPT.TRAP 0x1 ;  /* 0x000000040000795c */ /* 0x000fea0000300000 */
[----:B------:R-:W-:-:S04]  /*b0c0*/  MOV R3, 0x0 ;  /* 0x0000000000037802 */ /* 0x000fc80000000f00 */
[----:B------:R-:W-:Y:S05]  /*b0d0*/  RET.REL.NODEC R2 `(_ZN7cutlass13device_kernelINS_4gemm6kernel13GemmUniversalIN4cute5tupleIJiiiiEEENS1_10collective13CollectiveMmaINS1_35MainloopSm100TmaUmmaWarpSpecializedILi72ELi2ELi4ENS5_IJNS4_1CILi1EEESB_SB_EEEEENS5_IJNSA_ILi64EEENSA_ILi32EEENSA_ILi16EEEEEENS_6half_tENS5_IJlSB_lEEESI_SJ_NS4_8TiledMMAINS4_8MMA_AtomIJNS4_20SM100_MMA_F16BF16_SSISI_SI_fLi64ELi32ELNS4_4UMMA5MajorE0ELSO_0ELNSN_7ScaleInE0ELSP_0EEEEEENS4_6LayoutISC_NS5_IJNSA_ILi0EEEST_ST_EEEEENS5_IJNS4_10UnderscoreESW_SW_EEEEENS4_13SM90_TMA_LOADENS4_14ComposedLayoutINS4_7SwizzleILi1ELi4ELi3EEENS4_18smem_ptr_flag_bitsILi16EEENSS_INS5_IJNSA_ILi8EEESG_EEENS5_IJSG_SB_EEEEEEEvNS4_8identityESZ_S19_vS1A_EENS_8epilogue10collective18CollectiveEpilogueINS1C_23Sm100TmaWarpSpecializedILi2ELi1ELi16ELb1ELb0EEEJSH_NS5_IJNSS_ISE_SB_EENSS_ISF_SB_EEEEESI_SJ_SI_SJ_NS1C_6fusion15FusionCallbacksIS1G_NS1K_17LinearCombinationISI_fSI_fLNS_15FloatRoundStyleE2EEESH_S1J_JEEENS4_5SM1004TMEM4LOAD26SM100_TMEM_LOAD_16dp256b4xESZ_NS10_INS11_ILi2ELi4ELi3EEES14_NSS_INS5_IJS15_SF_EEENS5_IJSF_SB_EEEEEEENS4_17SM75_U32x4_LDSM_NENS4_14SM90_TMA_STOREES1Y_NS4_17SM90_U32x4_STSM_NENS4_39AutoVectorizingCopyWithAssumedAlignmentILi128EEEEEEvvEEEEvNT_6ParamsE) ;  /* 0xffffff4c02c87950 */ /* 0x000fea0003c3ffff */
        .weak           $__internal_2_$__cuda_sm10x_tcgen05_guardrail_trap_unallocated_columns_being_dealloced
        .type           $__internal_2_$__cuda_sm10x_tcgen05_guardrail_trap_unallocated_columns_being_dealloced,@function
        .size           $__internal_2_$__cuda_sm10x_tcgen05_guardrail_trap_unallocated_columns_being_dealloced,(.L_x_342 - $__internal_2_$__cuda_sm10x_tcgen05_guardrail_trap_unallocated_columns_being_dealloced)
$__internal_2_$__cuda_sm10x_tcgen05_guardrail_trap_unallocated_columns_being_dealloced:
[----:B------:R-:W-:Y:S05]  /*b0e0*/  BPT.TRAP 0x1 ;  /* 0x000000040000795c */ /* 0x000fea0000300000 */
[----:B------:R-:W-:-:S04]  /*b0f0*/  HFMA2 R3, -RZ, RZ, 0, 0 ;  /* 0x00000000ff037431 */ /* 0x000fc800000001ff */
[----:B------:R-:W-:Y:S05]  /*b100*/  RET.REL.NODEC R2 `(_ZN7cutlass13device_kernelINS_4gemm6kernel13GemmUniversalIN4cute5tupleIJiiiiEEENS1_10collective13CollectiveMmaINS1_35MainloopSm100TmaUmmaWarpSpecializedILi72ELi2ELi4ENS5_IJNS4_1CILi1EEESB_SB_EEEEENS5_IJNSA_ILi64EEENSA_ILi32EEENSA_ILi16EEEEEENS_6half_tENS5_IJlSB_lEEESI_SJ_NS4_8TiledMMAINS4_8MMA_AtomIJNS4_20SM100_MMA_F16BF16_SSISI_SI_fLi64ELi32ELNS4_4UMMA5MajorE0ELSO_0ELNSN_7ScaleInE0ELSP_0EEEEEENS4_6LayoutISC_NS5_IJNSA_ILi0EEEST_ST_EEEEENS5_IJNS4_10UnderscoreESW_SW_EEEEENS4_13SM90_TMA_LOADENS4_14ComposedLayoutINS4_7SwizzleILi1ELi4ELi3EEENS4_18smem_ptr_flag_bitsILi16EEENSS_INS5_IJNSA_ILi8EEESG_EEENS5_IJSG_SB_EEEEEEEvNS4_8identityESZ_S19_vS1A_EENS_8epilogue10collective18CollectiveEpilogueINS1C_23Sm100TmaWarpSpecializedILi2ELi1ELi16ELb1ELb0EEEJSH_NS5_IJNSS_ISE_SB_EENSS_ISF_SB_EEEEESI_SJ_SI_SJ_NS1C_6fusion15FusionCallbacksIS1G_NS1K_17LinearCombinationISI_fSI_fLNS_15FloatRoundStyleE2EEESH_S1J_JEEENS4_5SM1004TMEM4LOAD26SM100_TMEM_LOAD_16dp256b4xESZ_NS10_INS11_ILi2ELi4ELi3EEES14_NSS_INS5_IJS15_SF_EEENS5_IJSF_SB_EEEEEEENS4_17SM75_U32x4_LDSM_NENS4_14SM90_TMA_STOREES1Y_NS4_17SM90_U32x4_STSM_NENS4_39AutoVectorizingCopyWithAssumedAlignmentILi128EEEEEEvvEEEEvNT_6ParamsE) ;  /* 0xffffff4c02bc7950 */ /* 0x000fea0003c3ffff */
.L_x_341:
[----:B------:R-:W-:-:S00]  /*b110*/  BRA `(.L_x_341) ;  /* 0xfffffffc00fc7947 */ /* 0x000fc0000383ffff */
[----:B------:R-:W-:-:S00]  /*b120*/  NOP ;  /* 0x0000000000007918 */ /* 0x000fc00000000000 */
        /* <DEDUP_REMOVED lines=13> */
.L_x_342:


//--------------------- .nv.global.init           --------------------------
	.section	.nv.global.init,"aw",@progbits
.nv.global.init:
	.type		$str$27,@object
	.size		$str$27,($str$28 - $str$27)
$str$27:
        /*0000*/ 	.byte	0x28, 0x61, 0x64, 0x64, 0x72, 0x65, 0x73, 0x73, 0x20, 0x26, 0x20, 0x6d, 0x61, 0x73, 0x6b, 0x29
        /*0010*/ 	.byte	0x20, 0x3d, 0x3d, 0x20, 0x30, 0x00
	.type		$str$28,@object
	.size		$str$28,($str$26 - $str$28)
$str$28:
        /*0016*/ 	.byte	0x2f, 0x74, 0x6d, 0x70, 0x2f, 0x63, 0x75, 0x74, 0x6c, 0x61, 0x73, 0x73, 0x5f, 0x73, 0x77, 0x65
        /*0026*/ 	.byte	0x65, 0x70, 0x5f, 0x73, 0x72, 0x63, 0x2f, 0x69, 0x6e, 0x63, 0x6c, 0x75, 0x64, 0x65, 0x2f, 0x63
        /*0036*/ 	.byte	0x75, 0x74, 0x65, 0x2f, 0x70, 0x6f, 0x69, 0x6e, 0x74, 0x65, 0x72, 0x5f, 0x66, 0x6c, 0x61, 0x67
        /*0046*/ 	.byte	0x67, 0x65, 0x64, 0x2e, 0x68, 0x70, 0x70, 0x00
	.type		$str$26,@object
	.size		$str$26,($str$25 - $str$26)
$str$26:
        /*004e*/ 	.byte	0x2f, 0x74, 0x6d, 0x70, 0x2f, 0x63, 0x75, 0x74, 0x6c, 0x61, 0x73, 0x73, 0x5f, 0x73, 0x77, 0x65
        /*005e*/ 	.byte	0x65, 0x70, 0x5f, 0x73, 0x72, 0x63, 0x2f, 0x69, 0x6e, 0x63, 0x6c, 0x75, 0x64, 0x65, 0x2f, 0x63
        /*006e*/ 	.byte	0x75, 0x74, 0x65, 0x2f, 0x61, 0x74, 0x6f, 0x6d, 0x2f, 0x63, 0x6f, 0x70, 0x79, 0x5f, 0x74, 0x72
        /*007e*/ 	.byte	0x61, 0x69, 0x74, 0x73, 0x5f, 0x73, 0x6d, 0x31, 0x30, 0x30, 0x2e, 0x68, 0x70, 0x70, 0x00
	.type		$str$25,@object
	.size		$str$25,(__unnamed_1 - $str$25)
$str$25:
        /*008d*/ 	.byte	0x28, 0x28, 0x75, 0x69, 0x6e, 0x74, 0x33, 0x32, 0x5f, 0x74, 0x28, 0x74, 0x68, 0x72, 0x65, 0x61
        /*009d*/ 	.byte	0x64, 0x49, 0x64, 0x78, 0x2e, 0x78, 0x29, 0x20, 0x2f, 0x20, 0x33, 0x32, 0x29, 0x20, 0x25, 0x20
        /*00ad*/ 	.byte	0x34, 0x29, 0x20, 0x3d, 0x3d, 0x20, 0x28, 0x28, 0x28, 0x74, 0x6d, 0x65, 0x6d, 0x5f, 0x61, 0x64
        /*00bd*/ 	.byte	0x64, 0x72, 0x20, 0x3e, 0x3e, 0x20, 0x31, 0x36, 0x29, 0x20, 0x2f, 0x20, 0x33, 0x32, 0x29, 0x20
        /*00cd*/ 	.byte	0x25, 0x20, 0x34, 0x29, 0x00
	.type		__unnamed_1,@object
	.size		__unnamed_1,(__unnamed_2 - __unnamed_1)
__unnamed_1:
        /*00d2*/ 	.byte	0x61, 0x75, 0x74, 0x6f, 0x20, 0x63, 0x75, 0x74, 0x65, 0x3a, 0x3a, 0x61, 0x73, 0x5f, 0x70, 0x6f
        /* <DEDUP_REMOVED lines=24> */
        /*0262*/ 	.byte	0x3e, 0x3e, 0x3e, 0x5d, 0x00
	.type		__unnamed_2,@object
	.size		__unnamed_2,(.L_2 - __unnamed_2)
__unnamed_2:
        /* <DEDUP_REMOVED lines=46> */
.L_2:


//--------------------- .nv.shared._ZN7cutlass13device_kernelINS_4gemm6kernel13GemmUniversalIN4cute5tupleIJiiiiEEENS1_10collective13CollectiveMmaINS1_35MainloopSm100TmaUmmaWarpSpecializedILi72ELi2ELi4ENS5_IJNS4_1CILi1EEESB_SB_EEEEENS5_IJNSA_ILi64EEENSA_ILi32EEENSA_ILi16EEEEEENS_6half_tENS5_IJlSB_lEEESI_SJ_NS4_8TiledMMAINS4_8MMA_AtomIJNS4_20SM100_MMA_F16BF16_SSISI_SI_fLi64ELi32ELNS4_4UMMA5MajorE0ELSO_0ELNSN_7ScaleInE0ELSP_0EEEEEENS4_6LayoutISC_NS5_IJNSA_ILi0EEEST_ST_EEEEENS5_IJNS4_10UnderscoreESW_SW_EEEEENS4_13SM90_TMA_LOADENS4_14ComposedLayoutINS4_7SwizzleILi1ELi4ELi3EEENS4_18smem_ptr_flag_bitsILi16EEENSS_INS5_IJNSA_ILi8EEESG_EEENS5_IJSG_SB_EEEEEEEvNS4_8identityESZ_S19_vS1A_EENS_8epilogue10collective18CollectiveEpilogueINS1C_23Sm100TmaWarpSpecializedILi2ELi1ELi16ELb1ELb0EEEJSH_NS5_IJNSS_ISE_SB_EENSS_ISF_SB_EEEEESI_SJ_SI_SJ_NS1C_6fusion15FusionCallbacksIS1G_NS1K_17LinearCombinationISI_fSI_fLNS_15FloatRoundStyleE2EEESH_S1J_JEEENS4_5SM1004TMEM4LOAD26SM100_TMEM_LOAD_16dp256b4xESZ_NS10_INS11_ILi2ELi4ELi3EEES14_NSS_INS5_IJS15_SF_EEENS5_IJSF_SB_EEEEEEENS4_17SM75_U32x4_LDSM_NENS4_14SM90_TMA_STOREES1Y_NS4_17SM90_U32x4_STSM_NENS4_39AutoVectorizingCopyWithAssumedAlignmentILi128EEEEEEvvEEEEvNT_6ParamsE --------------------------
	.section	.nv.shared._ZN7cutlass13device_kernelINS_4gemm6kernel13GemmUniversalIN4cute5tupleIJiiiiEEENS1_10collective13CollectiveMmaINS1_35MainloopSm100TmaUmmaWarpSpecializedILi72ELi2ELi4ENS5_IJNS4_1CILi1EEESB_SB_EEEEENS5_IJNSA_ILi64EEENSA_ILi32EEENSA_ILi16EEEEEENS_6half_tENS5_IJlSB_lEEESI_SJ_NS4_8TiledMMAINS4_8MMA_AtomIJNS4_20SM100_MMA_F16BF16_SSISI_SI_fLi64ELi32ELNS4_4UMMA5MajorE0ELSO_0ELNSN_7ScaleInE0ELSP_0EEEEEENS4_6LayoutISC_NS5_IJNSA_ILi0EEEST_ST_EEEEENS5_IJNS4_10UnderscoreESW_SW_EEEEENS4_13SM90_TMA_LOADENS4_14ComposedLayoutINS4_7SwizzleILi1ELi4ELi3EEENS4_18smem_ptr_flag_bitsILi16EEENSS_INS5_IJNSA_ILi8EEESG_EEENS5_IJSG_SB_EEEEEEEvNS4_8identityESZ_S19_vS1A_EENS_8epilogue10collective18CollectiveEpilogueINS1C_23Sm100TmaWarpSpecializedILi2ELi1ELi16ELb1ELb0EEEJSH_NS5_IJNSS_ISE_SB_EENSS_ISF_SB_EEEEESI_SJ_SI_SJ_NS1C_6fusion15FusionCallbacksIS1G_NS1K_17LinearCombinationISI_fSI_fLNS_15FloatRoundStyleE2EEESH_S1J_JEEENS4_5SM1004TMEM4LOAD26SM100_TMEM_LOAD_16dp256b4xESZ_NS10_INS11_ILi2ELi4ELi3EEES14_NSS_INS5_IJS15_SF_EEENS5_IJSF_SB_EEEEEEENS4_17SM75_U32x4_LDSM_NENS4_14SM90_TMA_STOREES1Y_NS4_17SM90_U32x4_STSM_NENS4_39AutoVectorizingCopyWithAssumedAlignmentILi128EEEEEEvvEEEEvNT_6ParamsE,"aw",@nobits
	.sectionflags	@""
	.align	16
	.zero		1024


//--------------------- .nv.shared.reserved.0     --------------------------
	.section	.nv.shared.reserved.0,"aw",@nobits
	.weak		__nv_reservedSMEM_offset_0_alias
	.size		__nv_reservedSMEM_offset_0_alias, 0, 64
	.other		__nv_reservedSMEM_offset_0_alias,@"STO_CUDA_RESERVED_SHARED STV_DEFAULT"
__nv_reservedSMEM_offset_0_alias:
	.zero		0
.nv.shared.reserved.0:
	.zero		64
	.weak		__nv_reservedSMEM_tcgen05_partition
	.type		__nv_reservedSMEM_tcgen05_partition,@object
	.size		__nv_reservedSMEM_tcgen05_partition,(.L_0 - __nv_reservedSMEM_tcgen05_partition)
__nv_reservedSMEM_tcgen05_partition:
	.zero		32
.L_0:


//--------------------- .nv.global                --------------------------
	.section	.nv.global,"aw",@nobits
.nv.global:
	.type		_ZN40_INTERNAL_181274e9_4_k_cu_9fe7377d_146184cute1_E,@object
	.size		_ZN40_INTERNAL_181274e9_4_k_cu_9fe7377d_146184cute1_E,(_ZN40_INTERNAL_181274e9_4_k_cu_9fe7377d_146184cuda3std3__45__cpo6cbeginE - _ZN40_INTERNAL_181274e9_4_k_cu_9fe7377d_146184cute1_E)
_ZN40_INTERNAL_181274e9_4_k_cu_9fe7377d_146184cute1_E:
	.zero		1
	.type		_ZN40_INTERNAL_181274e9_4_k_cu_9fe7377d_146184cuda3std3__45__cpo6cbeginE,@object
	.size		_ZN40_INTERNAL_181274e9_4_k_cu_9fe7377d_146184cuda3std3__45__cpo6cbeginE,(_ZN40_INTERNAL_181274e9_4_k_cu_9fe7377d_146184cuda3std3__48in_placeE - _ZN40_INTERNAL_181274e9_4_k_cu_9fe7377d_146184cuda3std3__45__cpo6cbeginE)
_ZN40_INTERNAL_181274e9_4_k_cu_9fe7377d_146184cuda3std3__45__cpo6cbeginE:
	.zero		1
	.type		_ZN40_INTERNAL_181274e9_4_k_cu_9fe7377d_146184cuda3std3__48in_placeE,@object
	.size		_ZN40_INTERNAL_181274e9_4_k_cu_9fe7377d_146184cuda3std3__48in_placeE,(_ZN40_INTERNAL_181274e9_4_k_cu_9fe7377d_146184cuda3std6ranges3__45__cpo9iter_moveE - _ZN40_INTERNAL_181274e9_4_k_cu_9fe7377d_146184cuda3std3__48in_placeE)
_ZN40_INTERNAL_181274e9_4_k_cu_9fe7377d_146184cuda3std3__48in_placeE:
	.zero		1
	.type		_ZN40_INTERNAL_181274e9_4_k_cu_9fe7377d_146184cuda3std6ranges3__45__cpo9iter_moveE,@object
	.size		_ZN40_INTERNAL_181274e9_4_k_cu_9fe7377d_146184cuda3std6ranges3__45__cpo9iter_moveE,(_ZN40_INTERNAL_181274e9_4_k_cu_9fe7377d_146184cuda3std3__45__cpo5beginE - _ZN40_INTERNAL_181274e9_4_k_cu_9fe7377d_146184cuda3std6ranges3__45__cpo9iter_moveE)
_ZN40_INTERNAL_181274e9_4_k_cu_9fe7377d_146184cuda3std6ranges3__45__cpo9iter_moveE:
	.zero		1
	.type		_ZN40_INTERNAL_181274e9_4_k_cu_9fe7377d_146184cuda3std3__45__cpo5beginE,@object
	.size		_ZN40_INTERNAL_181274e9_4_k_cu_9fe7377d_146184cuda3std3__45__cpo5beginE,(_ZN40_INTERNAL_181274e9_4_k_cu_9fe7377d_146184cuda3std3__442_GLOBAL__N__181274e9_4_k_cu_9fe7377d_146186ignoreE - _ZN40_INTERNAL_181274e9_4_k_cu_9fe7377d_146184cuda3std3__45__cpo5beginE)
_ZN40_INTERNAL_181274e9_4_k_cu_9fe7377d_146184cuda3std3__45__cpo5beginE:
	.zero		1
	.type		_ZN40_INTERNAL_181274e9_4_k_cu_9fe7377d_146184cuda3std3__442_GLOBAL__N__181274e9_4_k_cu_9fe7377d_146186ignoreE,@object
	.size		_ZN40_INTERNAL_181274e9_4_k_cu_9fe7377d_146184cuda3std3__442_GLOBAL__N__181274e9_4_k_cu_9fe7377d_146186ignoreE,(_ZN40_INTERNAL_181274e9_4_k_cu_9fe7377d_146184cute7productE - _ZN40_INTERNAL_181274e9_4_k_cu_9fe7377d_146184cuda3std3__442_GLOBAL__N__181274e9_4_k_cu_9fe7377d_146186ignoreE)
_ZN40_INTERNAL_181274e9_4_k_cu_9fe7377d_146184cuda3std3__442_GLOBAL__N__181274e9_4_k_cu_9fe7377d_146186ignoreE:
	.zero		1
	.type		_ZN40_INTERNAL_181274e9_4_k_cu_9fe7377d_146184cute7productE,@object
	.size		_ZN40_INTERNAL_181274e9_4_k_cu_9fe7377d_146184cute7productE,(_ZN40_INTERNAL_181274e9_4_k_cu_9fe7377d_146184cuda3std3__45__cpo3endE - _ZN40_INTERNAL_181274e9_4_k_cu_9fe7377d_146184cute7productE)
_ZN40_INTERNAL_181274e9_4_k_cu_9fe7377d_146184cute7productE:
	.zero		1
	.type		_ZN40_INTERNAL_181274e9_4_k_cu_9fe7377d_146184cuda3std3__45__cpo3endE,@object
	.size		_ZN40_INTERNAL_181274e9_4_k_cu_9fe7377d_146184cuda3std3__45__cpo3endE,(_ZN40_INTERNAL_181274e9_4_k_cu_9fe7377d_146184cuda3std3__419piecewise_constructE - _ZN40_INTERNAL_181274e9_4_k_cu_9fe7377d_146184cuda3std3__45__cpo3endE)
_ZN40_INTERNAL_181274e9_4_k_cu_9fe7377d_146184cuda3std3__45__cpo3endE:
	.zero		1
	.type		_ZN40_INTERNAL_181274e9_4_k_cu_9fe7377d_146184cuda3std3__419piecewise_constructE,@object
	.size		_ZN40_INTERNAL_181274e9_4_k_cu_9fe7377d_146184cuda3std3__419piecewise_constructE,(_ZN40_INTERNAL_181274e9_4_k_cu_9fe7377d_146184cuda3std3__45__cpo4cendE - _ZN40_INTERNAL_181274e9_4_k_cu_9fe7377d_146184cuda3std3__419piecewise_constructE)
_ZN40_INTERNAL_181274e9_4_k_cu_9fe7377d_146184cuda3std3__419piecewise_constructE:
	.zero		1
	.type		_ZN40_INTERNAL_181274e9_4_k_cu_9fe7377d_146184cuda3std3__45__cpo4cendE,@object
	.size		_ZN40_INTERNAL_181274e9_4_k_cu_9fe7377d_146184cuda3std3__45__cpo4cendE,(_ZN40_INTERNAL_181274e9_4_k_cu_9fe7377d_146184cuda3std6ranges3__45__cpo4swapE - _ZN40_INTERNAL_181274e9_4_k_cu_9fe7377d_146184cuda3std3__45__cpo4cendE)
_ZN40_INTERNAL_181274e9_4_k_cu_9fe7377d_146184cuda3std3__45__cpo4cendE:
	.zero		1
	.type		_ZN40_INTERNAL_181274e9_4_k_cu_9fe7377d_146184cuda3std6ranges3__45__cpo4swapE,@object
	.size		_ZN40_INTERNAL_181274e9_4_k_cu_9fe7377d_146184cuda3std6ranges3__45__cpo4swapE,(.L_10 - _ZN40_INTERNAL_181274e9_4_k_cu_9fe7377d_146184cuda3std6ranges3__45__cpo4swapE)
_ZN40_INTERNAL_181274e9_4_k_cu_9fe7377d_146184cuda3std6ranges3__45__cpo4swapE:
	.zero		1
.L_10:


//--------------------- .nv.constant0._ZN7cutlass13device_kernelINS_4gemm6kernel13GemmUniversalIN4cute5tupleIJiiiiEEENS1_10collective13CollectiveMmaINS1_35MainloopSm100TmaUmmaWarpSpecializedILi72ELi2ELi4ENS5_IJNS4_1CILi1EEESB_SB_EEEEENS5_IJNSA_ILi64EEENSA_ILi32EEENSA_ILi16EEEEEENS_6half_tENS5_IJlSB_lEEESI_SJ_NS4_8TiledMMAINS4_8MMA_AtomIJNS4_20SM100_MMA_F16BF16_SSISI_SI_fLi64ELi32ELNS4_4UMMA5MajorE0ELSO_0ELNSN_7ScaleInE0ELSP_0EEEEEENS4_6LayoutISC_NS5_IJNSA_ILi0EEEST_ST_EEEEENS5_IJNS4_10UnderscoreESW_SW_EEEEENS4_13SM90_TMA_LOADENS4_14ComposedLayoutINS4_7SwizzleILi1ELi4ELi3EEENS4_18smem_ptr_flag_bitsILi16EEENSS_INS5_IJNSA_ILi8EEESG_EEENS5_IJSG_SB_EEEEEEEvNS4_8identityESZ_S19_vS1A_EENS_8epilogue10collective18CollectiveEpilogueINS1C_23Sm100TmaWarpSpecializedILi2ELi1ELi16ELb1ELb0EEEJSH_NS5_IJNSS_ISE_SB_EENSS_ISF_SB_EEEEESI_SJ_SI_SJ_NS1C_6fusion15FusionCallbacksIS1G_NS1K_17LinearCombinationISI_fSI_fLNS_15FloatRoundStyleE2EEESH_S1J_JEEENS4_5SM1004TMEM4LOAD26SM100_TMEM_LOAD_16dp256b4xESZ_NS10_INS11_ILi2ELi4ELi3EEES14_NSS_INS5_IJS15_SF_EEENS5_IJSF_SB_EEEEEEENS4_17SM75_U32x4_LDSM_NENS4_14SM90_TMA_STOREES1Y_NS4_17SM90_U32x4_STSM_NENS4_39AutoVectorizingCopyWithAssumedAlignmentILi128EEEEEEvvEEEEvNT_6ParamsE --------------------------
	.section	.nv.constant0._ZN7cutlass13device_kernelINS_4gemm6kernel13GemmUniversalIN4cute5tupleIJiiiiEEENS1_10collective13CollectiveMmaINS1_35MainloopSm100TmaUmmaWarpSpecializedILi72ELi2ELi4ENS5_IJNS4_1CILi1EEESB_SB_EEEEENS5_IJNSA_ILi64EEENSA_ILi32EEENSA_ILi16EEEEEENS_6half_tENS5_IJlSB_lEEESI_SJ_NS4_8TiledMMAINS4_8MMA_AtomIJNS4_20SM100_MMA_F16BF16_SSISI_SI_fLi64ELi32ELNS4_4UMMA5MajorE0ELSO_0ELNSN_7ScaleInE0ELSP_0EEEEEENS4_6LayoutISC_NS5_IJNSA_ILi0EEEST_ST_EEEEENS5_IJNS4_10UnderscoreESW_SW_EEEEENS4_13SM90_TMA_LOADENS4_14ComposedLayoutINS4_7SwizzleILi1ELi4ELi3EEENS4_18smem_ptr_flag_bitsILi16EEENSS_INS5_IJNSA_ILi8EEESG_EEENS5_IJSG_SB_EEEEEEEvNS4_8identityESZ_S19_vS1A_EENS_8epilogue10collective18CollectiveEpilogueINS1C_23Sm100TmaWarpSpecializedILi2ELi1ELi16ELb1ELb0EEEJSH_NS5_IJNSS_ISE_SB_EENSS_ISF_SB_EEEEESI_SJ_SI_SJ_NS1C_6fusion15FusionCallbacksIS1G_NS1K_17LinearCombinationISI_fSI_fLNS_15FloatRoundStyleE2EEESH_S1J_JEEENS4_5SM1004TMEM4LOAD26SM100_TMEM_LOAD_16dp256b4xESZ_NS10_INS11_ILi2ELi4ELi3EEES14_NSS_INS5_IJS15_SF_EEENS5_IJSF_SB_EEEEEEENS4_17SM75_U32x4_LDSM_NENS4_14SM90_TMA_STOREES1Y_NS4_17SM90_U32x4_STSM_NENS4_39AutoVectorizingCopyWithAssumedAlignmentILi128EEEEEEvvEEEEvNT_6ParamsE,"a",@progbits
	.sectionflags	@""
	.align	4
.nv.constant0._ZN7cutlass13device_kernelINS_4gemm6kernel13GemmUniversalIN4cute5tupleIJiiiiEEENS1_10collective13CollectiveMmaINS1_35MainloopSm100TmaUmmaWarpSpecializedILi72ELi2ELi4ENS5_IJNS4_1CILi1EEESB_SB_EEEEENS5_IJNSA_ILi64EEENSA_ILi32EEENSA_ILi16EEEEEENS_6half_tENS5_IJlSB_lEEESI_SJ_NS4_8TiledMMAINS4_8MMA_AtomIJNS4_20SM100_MMA_F16BF16_SSISI_SI_fLi64ELi32ELNS4_4UMMA5MajorE0ELSO_0ELNSN_7ScaleInE0ELSP_0EEEEEENS4_6LayoutISC_NS5_IJNSA_ILi0EEEST_ST_EEEEENS5_IJNS4_10UnderscoreESW_SW_EEEEENS4_13SM90_TMA_LOADENS4_14ComposedLayoutINS4_7SwizzleILi1ELi4ELi3EEENS4_18smem_ptr_flag_bitsILi16EEENSS_INS5_IJNSA_ILi8EEESG_EEENS5_IJSG_SB_EEEEEEEvNS4_8identityESZ_S19_vS1A_EENS_8epilogue10collective18CollectiveEpilogueINS1C_23Sm100TmaWarpSpecializedILi2ELi1ELi16ELb1ELb0EEEJSH_NS5_IJNSS_ISE_SB_EENSS_ISF_SB_EEEEESI_SJ_SI_SJ_NS1C_6fusion15FusionCallbacksIS1G_NS1K_17LinearCombinationISI_fSI_fLNS_15FloatRoundStyleE2EEESH_S1J_JEEENS4_5SM1004TMEM4LOAD26SM100_TMEM_LOAD_16dp256b4xESZ_NS10_INS11_ILi2ELi4ELi3EEES14_NSS_INS5_IJS15_SF_EEENS5_IJSF_SB_EEEEEEENS4_17SM75_U32x4_LDSM_NENS4_14SM90_TMA_STOREES1Y_NS4_17SM90_U32x4_STSM_NENS4_39AutoVectorizingCopyWithAssumedAlignmentILi128EEEEEEvvEEEEvNT_6ParamsE:
	.zero		2944


//--------------------- SYMBOLS --------------------------

	.type		.nv.reservedSmem.offset0,@object
	.size		.nv.reservedSmem.offset0,0x4
	.type		.nv.reservedSmem.cap,@object
	.size		.nv.reservedSmem.cap,0x4
	.type		__assertfail,@function
